	.target	sm_90a

	.elftype	@"ET_EXEC"


//--------------------- .note.nv.tkinfo           --------------------------
	.section	.note.nv.tkinfo,"",@"SHT_NOTE"
	.sectionflags	@"SHF_NOTE_NV_TKINFO"
	.tkinfo
        /*0018*/ 	.word	0x00000002
        /*0030*/ 	.string	""
        /*0030*/ 	.string	"ptxas"
        /*0030*/ 	.string	"Cuda compilation tools, release 13.0, V13.0.88"
        /*0030*/ 	.string	"Build cuda_13.0.r13.0/compiler.36424714_0"
        /*0030*/ 	.string	"-arch sm_90a -m 64 "



//--------------------- .note.nv.cuinfo           --------------------------
	.section	.note.nv.cuinfo,"",@"SHT_NOTE"
	.sectionflags	@"SHF_NOTE_NV_CUINFO"
        /*0018*/ 	.short	0x0002
        /*001a*/ 	.short	0x005a
        /*001c*/ 	.short	0x0082
	.zero		2


//--------------------- .nv.info                  --------------------------
	.section	.nv.info,"",@"SHT_CUDA_INFO"
	.align	4


	//----- nvinfo : EIATTR_REGCOUNT
	.align		4
        /*0000*/ 	.byte	0x04, 0x2f
        /*0002*/ 	.short	(.L_12 - .L_11)
	.align		4
.L_11:
        /*0004*/ 	.word	index@(_ZN7cutlass13device_kernelINS_4gemm6kernel13GemmUniversalIN4cute5tupleIJiiiiEEENS1_10collective13CollectiveMmaINS1_37MainloopSm90TmaGmmaWarpSpecializedFP8ILi28ENS5_IJNS4_1CILi1EEESB_SB_EEENS1_35KernelTmaWarpSpecializedCooperativeEEENS5_IJNSA_ILi128EEESF_NSA_ILi32EEEEEENS_12float_e5m2_tENS5_IJlSB_lEEESI_SJ_NS4_8TiledMMAINS4_8MMA_AtomIJNS4_4SM904GMMA31MMA_64x128x32_F32E5M2E5M2_SS_TNILNSN_7ScaleInE1ELSP_1EEEEEENS4_6LayoutINS5_IJNSA_ILi2EEESB_SB_EEENS5_IJSB_NSA_ILi0EEESV_EEEEENS5_IJNS4_10UnderscoreESY_SY_EEEEENS4_13SM90_TMA_LOADENS4_14ComposedLayoutINS4_7SwizzleILi1ELi4ELi3EEENS4_18smem_ptr_flag_bitsILi8EEENSS_INS5_IJNSA_ILi8EEESG_EEENS5_IJSG_SB_EEEEEEEvNS4_8identityES11_S1B_vS1C_EENS_8epilogue10collective6detail29Sm90TmaWarpSpecializedAdapterINS1F_15DefaultEpilogueISI_SJ_SJ_NS1E_6thread17LinearCombinationISI_Li1EffLNS1J_9ScaleType4KindE0ELNS_15FloatRoundStyleE2ESI_EENS1_15EpilogueDefaultEEEEEvvEEEEvNT_6ParamsE)
        /*0008*/ 	.word	0x000000a8


	//----- nvinfo : EIATTR_FRAME_SIZE
	.align		4
.L_12:
        /*000c*/ 	.byte	0x04, 0x11
        /*000e*/ 	.short	(.L_14 - .L_13)
	.align		4
.L_13:
        /*0010*/ 	.word	index@(_ZN7cutlass13device_kernelINS_4gemm6kernel13GemmUniversalIN4cute5tupleIJiiiiEEENS1_10collective13CollectiveMmaINS1_37MainloopSm90TmaGmmaWarpSpecializedFP8ILi28ENS5_IJNS4_1CILi1EEESB_SB_EEENS1_35KernelTmaWarpSpecializedCooperativeEEENS5_IJNSA_ILi128EEESF_NSA_ILi32EEEEEENS_12float_e5m2_tENS5_IJlSB_lEEESI_SJ_NS4_8TiledMMAINS4_8MMA_AtomIJNS4_4SM904GMMA31MMA_64x128x32_F32E5M2E5M2_SS_TNILNSN_7ScaleInE1ELSP_1EEEEEENS4_6LayoutINS5_IJNSA_ILi2EEESB_SB_EEENS5_IJSB_NSA_ILi0EEESV_EEEEENS5_IJNS4_10UnderscoreESY_SY_EEEEENS4_13SM90_TMA_LOADENS4_14ComposedLayoutINS4_7SwizzleILi1ELi4ELi3EEENS4_18smem_ptr_flag_bitsILi8EEENSS_INS5_IJNSA_ILi8EEESG_EEENS5_IJSG_SB_EEEEEEEvNS4_8identityES11_S1B_vS1C_EENS_8epilogue10collective6detail29Sm90TmaWarpSpecializedAdapterINS1F_15DefaultEpilogueISI_SJ_SJ_NS1E_6thread17LinearCombinationISI_Li1EffLNS1J_9ScaleType4KindE0ELNS_15FloatRoundStyleE2ESI_EENS1_15EpilogueDefaultEEEEEvvEEEEvNT_6ParamsE)
        /*0014*/ 	.word	0x00000000


	//----- nvinfo : EIATTR_MIN_STACK_SIZE
	.align		4
.L_14:
        /*0018*/ 	.byte	0x04, 0x12
        /*001a*/ 	.short	(.L_16 - .L_15)
	.align		4
.L_15:
        /*001c*/ 	.word	index@(_ZN7cutlass13device_kernelINS_4gemm6kernel13GemmUniversalIN4cute5tupleIJiiiiEEENS1_10collective13CollectiveMmaINS1_37MainloopSm90TmaGmmaWarpSpecializedFP8ILi28ENS5_IJNS4_1CILi1EEESB_SB_EEENS1_35KernelTmaWarpSpecializedCooperativeEEENS5_IJNSA_ILi128EEESF_NSA_ILi32EEEEEENS_12float_e5m2_tENS5_IJlSB_lEEESI_SJ_NS4_8TiledMMAINS4_8MMA_AtomIJNS4_4SM904GMMA31MMA_64x128x32_F32E5M2E5M2_SS_TNILNSN_7ScaleInE1ELSP_1EEEEEENS4_6LayoutINS5_IJNSA_ILi2EEESB_SB_EEENS5_IJSB_NSA_ILi0EEESV_EEEEENS5_IJNS4_10UnderscoreESY_SY_EEEEENS4_13SM90_TMA_LOADENS4_14ComposedLayoutINS4_7SwizzleILi1ELi4ELi3EEENS4_18smem_ptr_flag_bitsILi8EEENSS_INS5_IJNSA_ILi8EEESG_EEENS5_IJSG_SB_EEEEEEEvNS4_8identityES11_S1B_vS1C_EENS_8epilogue10collective6detail29Sm90TmaWarpSpecializedAdapterINS1F_15DefaultEpilogueISI_SJ_SJ_NS1E_6thread17LinearCombinationISI_Li1EffLNS1J_9ScaleType4KindE0ELNS_15FloatRoundStyleE2ESI_EENS1_15EpilogueDefaultEEEEEvvEEEEvNT_6ParamsE)
        /*0020*/ 	.word	0x00000000
.L_16:


//--------------------- .nv.compat                --------------------------
	.section	.nv.compat,"",@"SHT_CUDA_COMPAT_INFO"
	.align	4
        /*0000*/ 	.byte	0x02, 0x09, 0x01, 0x00, 0x02, 0x02, 0x04, 0x00, 0x02, 0x05, 0x05, 0x00, 0x03, 0x07, 0x01, 0x01
        /*0010*/ 	.byte	0x02, 0x03, 0x01, 0x00, 0x02, 0x06, 0x01, 0x00, 0x04, 0x0b, 0x08, 0x00, 0x00, 0x00, 0x00, 0x00
        /*0020*/ 	.byte	0x00, 0x00, 0x00, 0x00


//--------------------- .nv.info._ZN7cutlass13device_kernelINS_4gemm6kernel13GemmUniversalIN4cute5tupleIJiiiiEEENS1_10collective13CollectiveMmaINS1_37MainloopSm90TmaGmmaWarpSpecializedFP8ILi28ENS5_IJNS4_1CILi1EEESB_SB_EEENS1_35KernelTmaWarpSpecializedCooperativeEEENS5_IJNSA_ILi128EEESF_NSA_ILi32EEEEEENS_12float_e5m2_tENS5_IJlSB_lEEESI_SJ_NS4_8TiledMMAINS4_8MMA_AtomIJNS4_4SM904GMMA31MMA_64x128x32_F32E5M2E5M2_SS_TNILNSN_7ScaleInE1ELSP_1EEEEEENS4_6LayoutINS5_IJNSA_ILi2EEESB_SB_EEENS5_IJSB_NSA_ILi0EEESV_EEEEENS5_IJNS4_10UnderscoreESY_SY_EEEEENS4_13SM90_TMA_LOADENS4_14ComposedLayoutINS4_7SwizzleILi1ELi4ELi3EEENS4_18smem_ptr_flag_bitsILi8EEENSS_INS5_IJNSA_ILi8EEESG_EEENS5_IJSG_SB_EEEEEEEvNS4_8identityES11_S1B_vS1C_EENS_8epilogue10collective6detail29Sm90TmaWarpSpecializedAdapterINS1F_15DefaultEpilogueISI_SJ_SJ_NS1E_6thread17LinearCombinationISI_Li1EffLNS1J_9ScaleType4KindE0ELNS_15FloatRoundStyleE2ESI_EENS1_15EpilogueDefaultEEEEEvvEEEEvNT_6ParamsE --------------------------
	.section	.nv.info._ZN7cutlass13device_kernelINS_4gemm6kernel13GemmUniversalIN4cute5tupleIJiiiiEEENS1_10collective13CollectiveMmaINS1_37MainloopSm90TmaGmmaWarpSpecializedFP8ILi28ENS5_IJNS4_1CILi1EEESB_SB_EEENS1_35KernelTmaWarpSpecializedCooperativeEEENS5_IJNSA_ILi128EEESF_NSA_ILi32EEEEEENS_12float_e5m2_tENS5_IJlSB_lEEESI_SJ_NS4_8TiledMMAINS4_8MMA_AtomIJNS4_4SM904GMMA31MMA_64x128x32_F32E5M2E5M2_SS_TNILNSN_7ScaleInE1ELSP_1EEEEEENS4_6LayoutINS5_IJNSA_ILi2EEESB_SB_EEENS5_IJSB_NSA_ILi0EEESV_EEEEENS5_IJNS4_10UnderscoreESY_SY_EEEEENS4_13SM90_TMA_LOADENS4_14ComposedLayoutINS4_7SwizzleILi1ELi4ELi3EEENS4_18smem_ptr_flag_bitsILi8EEENSS_INS5_IJNSA_ILi8EEESG_EEENS5_IJSG_SB_EEEEEEEvNS4_8identityES11_S1B_vS1C_EENS_8epilogue10collective6detail29Sm90TmaWarpSpecializedAdapterINS1F_15DefaultEpilogueISI_SJ_SJ_NS1E_6thread17LinearCombinationISI_Li1EffLNS1J_9ScaleType4KindE0ELNS_15FloatRoundStyleE2ESI_EENS1_15EpilogueDefaultEEEEEvvEEEEvNT_6ParamsE,"",@"SHT_CUDA_INFO"
	.sectionflags	@""
	.align	4


	//----- nvinfo : EIATTR_CUDA_API_VERSION
	.align		4
        /*0000*/ 	.byte	0x04, 0x37
        /*0002*/ 	.short	(.L_18 - .L_17)
.L_17:
        /*0004*/ 	.word	0x00000082


	//----- nvinfo : EIATTR_KPARAM_INFO
	.align		4
.L_18:
        /*0008*/ 	.byte	0x04, 0x17
        /*000a*/ 	.short	(.L_20 - .L_19)
.L_19:
        /*000c*/ 	.word	0x00000000
        /*0010*/ 	.short	0x0000
        /*0012*/ 	.short	0x0070
        /*0014*/ 	.byte	0x00, 0xf0, 0x01, 0x10


	//----- nvinfo : EIATTR_SPARSE_MMA_MASK
	.align		4
.L_20:
        /*0018*/ 	.byte	0x03, 0x50
        /*001a*/ 	.short	0x0000


	//----- nvinfo : EIATTR_MAXREG_COUNT
	.align		4
        /*001c*/ 	.byte	0x03, 0x1b
        /*001e*/ 	.short	0x00a8


	//----- nvinfo : EIATTR_NUM_BARRIERS
	.align		4
        /*0020*/ 	.byte	0x02, 0x4c
        /*0022*/ 	.byte	0x01
	.zero		1


	//----- nvinfo : EIATTR_MERCURY_ISA_VERSION
	.align		4
        /*0024*/ 	.byte	0x03, 0x5f
        /*0026*/ 	.short	0x0101


	//----- nvinfo : EIATTR_INT_WARP_WIDE_INSTR_OFFSETS
	.align		4
        /*0028*/ 	.byte	0x04, 0x31
        /*002a*/ 	.short	(.L_22 - .L_21)


	//   ....[0]....
.L_21:
        /*002c*/ 	.word	0x00000700


	//   ....[1]....
        /*0030*/ 	.word	0x00000710


	//   ....[2]....
        /*0034*/ 	.word	0x00000800


	//----- nvinfo : EIATTR_COOP_GROUP_MASK_REGIDS
	.align		4
.L_22:
        /*0038*/ 	.byte	0x04, 0x29
        /*003a*/ 	.short	(.L_24 - .L_23)


	//   ....[0]....
.L_23:
        /*003c*/ 	.word	0xffffffff


	//   ....[1]....
        /*0040*/ 	.word	0xffffffff


	//   ....[2]....
        /*0044*/ 	.word	0xffffffff


	//   ....[3]....
        /*0048*/ 	.word	0xffffffff


	//   ....[4]....
        /*004c*/ 	.word	0xffffffff


	//----- nvinfo : EIATTR_COOP_GROUP_INSTR_OFFSETS
	.align		4
.L_24:
        /*0050*/ 	.byte	0x04, 0x28
        /*0052*/ 	.short	(.L_26 - .L_25)


	//   ....[0]....
.L_25:
        /*0054*/ 	.word	0x00000060


	//   ....[1]....
        /*0058*/ 	.word	0x00000070


	//   ....[2]....
        /*005c*/ 	.word	0x00000130


	//   ....[3]....
        /*0060*/ 	.word	0x000005f0


	//   ....[4]....
        /*0064*/ 	.word	0x000012f0


	//----- nvinfo : EIATTR_REG_RECONFIG
	.align		4
.L_26:
        /*0068*/ 	.byte	0x01, 0x54
	.zero		2


	//----- nvinfo : EIATTR_MBARRIER_INSTR_OFFSETS
	.align		4
        /*006c*/ 	.byte	0x04, 0x39
        /*006e*/ 	.short	(.L_28 - .L_27)


	//   ....[0]....
.L_27:
        /*0070*/ 	.word	0x00000250
        /*0074*/ 	.word	0x000000ff
        /*0078*/ 	.word	0x00000000
        /*007c*/ 	.short	0x0100
        /*007e*/ 	.byte	0x08
	.zero		1


	//   ....[1]....
        /*0080*/ 	.word	0x00000260
        /*0084*/ 	.word	0x000000ff
        /*0088*/ 	.word	0x000000e0
        /*008c*/ 	.short	0x0100
        /*008e*/ 	.byte	0x08
	.zero		1


	//   ....[2]....
        /*0090*/ 	.word	0x00000270
        /*0094*/ 	.word	0x000000ff
        /*0098*/ 	.word	0x00000008
        /*009c*/ 	.short	0x0100
        /*009e*/ 	.byte	0x08
	.zero		1


	//   ....[3]....
        /*00a0*/ 	.word	0x00000280
        /*00a4*/ 	.word	0x000000ff
        /*00a8*/ 	.word	0x000000e8
        /*00ac*/ 	.short	0x0100
        /*00ae*/ 	.byte	0x08
	.zero		1


	//   ....[4]....
        /*00b0*/ 	.word	0x00000290
        /*00b4*/ 	.word	0x000000ff
        /*00b8*/ 	.word	0x00000010
        /*00bc*/ 	.short	0x0100
        /*00be*/ 	.byte	0x08
	.zero		1


	//   ....[5]....
        /*00c0*/ 	.word	0x000002a0
        /*00c4*/ 	.word	0x000000ff
        /*00c8*/ 	.word	0x000000f0
        /*00cc*/ 	.short	0x0100
        /*00ce*/ 	.byte	0x08
	.zero		1


	//   ....[6]....
        /*00d0*/ 	.word	0x000002b0
        /*00d4*/ 	.word	0x000000ff
        /*00d8*/ 	.word	0x00000018
        /*00dc*/ 	.short	0x0100
        /*00de*/ 	.byte	0x08
	.zero		1


	//   ....[7]....
        /*00e0*/ 	.word	0x000002c0
        /*00e4*/ 	.word	0x000000ff
        /*00e8*/ 	.word	0x000000f8
        /*00ec*/ 	.short	0x0100
        /*00ee*/ 	.byte	0x08
	.zero		1


	//   ....[8]....
        /*00f0*/ 	.word	0x000002d0
        /*00f4*/ 	.word	0x000000ff
        /*00f8*/ 	.word	0x00000020
        /*00fc*/ 	.short	0x0100
        /*00fe*/ 	.byte	0x08
	.zero		1


	//   ....[9]....
        /*0100*/ 	.word	0x000002e0
        /*0104*/ 	.word	0x000000ff
        /*0108*/ 	.word	0x00000100
        /*010c*/ 	.short	0x0100
        /*010e*/ 	.byte	0x08
	.zero		1


	//   ....[10]....
        /*0110*/ 	.word	0x000002f0
        /*0114*/ 	.word	0x000000ff
        /*0118*/ 	.word	0x00000028
        /*011c*/ 	.short	0x0100
        /*011e*/ 	.byte	0x08
	.zero		1


	//   ....[11]....
        /*0120*/ 	.word	0x00000300
        /*0124*/ 	.word	0x000000ff
        /*0128*/ 	.word	0x00000108
        /*012c*/ 	.short	0x0100
        /*012e*/ 	.byte	0x08
	.zero		1


	//   ....[12]....
        /*0130*/ 	.word	0x00000310
        /*0134*/ 	.word	0x000000ff
        /*0138*/ 	.word	0x00000030
        /*013c*/ 	.short	0x0100
        /*013e*/ 	.byte	0x08
	.zero		1


	//   ....[13]....
        /*0140*/ 	.word	0x00000320
        /*0144*/ 	.word	0x000000ff
        /*0148*/ 	.word	0x00000110
        /*014c*/ 	.short	0x0100
        /*014e*/ 	.byte	0x08
	.zero		1


	//   ....[14]....
        /*0150*/ 	.word	0x00000330
        /*0154*/ 	.word	0x000000ff
        /*0158*/ 	.word	0x00000038
        /*015c*/ 	.short	0x0100
        /*015e*/ 	.byte	0x08
	.zero		1


	//   ....[15]....
        /*0160*/ 	.word	0x00000340
        /*0164*/ 	.word	0x000000ff
        /*0168*/ 	.word	0x00000118
        /*016c*/ 	.short	0x0100
        /*016e*/ 	.byte	0x08
	.zero		1


	//   ....[16]....
        /*0170*/ 	.word	0x00000350
        /*0174*/ 	.word	0x000000ff
        /*0178*/ 	.word	0x00000040
        /*017c*/ 	.short	0x0100
        /*017e*/ 	.byte	0x08
	.zero		1


	//   ....[17]....
        /*0180*/ 	.word	0x00000360
        /*0184*/ 	.word	0x000000ff
        /*0188*/ 	.word	0x00000120
        /*018c*/ 	.short	0x0100
        /*018e*/ 	.byte	0x08
	.zero		1


	//   ....[18]....
        /*0190*/ 	.word	0x00000370
        /*0194*/ 	.word	0x000000ff
        /*0198*/ 	.word	0x00000048
        /*019c*/ 	.short	0x0100
        /*019e*/ 	.byte	0x08
	.zero		1


	//   ....[19]....
        /*01a0*/ 	.word	0x00000380
        /*01a4*/ 	.word	0x000000ff
        /*01a8*/ 	.word	0x00000128
        /*01ac*/ 	.short	0x0100
        /*01ae*/ 	.byte	0x08
	.zero		1


	//   ....[20]....
        /*01b0*/ 	.word	0x00000390
        /*01b4*/ 	.word	0x000000ff
        /*01b8*/ 	.word	0x00000050
        /*01bc*/ 	.short	0x0100
        /*01be*/ 	.byte	0x08
	.zero		1


	//   ....[21]....
        /*01c0*/ 	.word	0x000003a0
        /*01c4*/ 	.word	0x000000ff
        /*01c8*/ 	.word	0x00000130
        /*01cc*/ 	.short	0x0100
        /*01ce*/ 	.byte	0x08
	.zero		1


	//   ....[22]....
        /*01d0*/ 	.word	0x000003b0
        /*01d4*/ 	.word	0x000000ff
        /*01d8*/ 	.word	0x00000058
        /*01dc*/ 	.short	0x0100
        /*01de*/ 	.byte	0x08
	.zero		1


	//   ....[23]....
        /*01e0*/ 	.word	0x000003c0
        /*01e4*/ 	.word	0x000000ff
        /*01e8*/ 	.word	0x00000138
        /*01ec*/ 	.short	0x0100
        /*01ee*/ 	.byte	0x08
	.zero		1


	//   ....[24]....
        /*01f0*/ 	.word	0x000003d0
        /*01f4*/ 	.word	0x000000ff
        /*01f8*/ 	.word	0x00000060
        /*01fc*/ 	.short	0x0100
        /*01fe*/ 	.byte	0x08
	.zero		1


	//   ....[25]....
        /*0200*/ 	.word	0x000003e0
        /*0204*/ 	.word	0x000000ff
        /*0208*/ 	.word	0x00000140
        /*020c*/ 	.short	0x0100
        /*020e*/ 	.byte	0x08
	.zero		1


	//   ....[26]....
        /*0210*/ 	.word	0x000003f0
        /*0214*/ 	.word	0x000000ff
        /*0218*/ 	.word	0x00000068
        /*021c*/ 	.short	0x0100
        /*021e*/ 	.byte	0x08
	.zero		1


	//   ....[27]....
        /*0220*/ 	.word	0x00000400
        /*0224*/ 	.word	0x000000ff
        /*0228*/ 	.word	0x00000148
        /*022c*/ 	.short	0x0100
        /*022e*/ 	.byte	0x08
	.zero		1


	//   ....[28]....
        /*0230*/ 	.word	0x00000410
        /*0234*/ 	.word	0x000000ff
        /*0238*/ 	.word	0x00000070
        /*023c*/ 	.short	0x0100
        /*023e*/ 	.byte	0x08
	.zero		1


	//   ....[29]....
        /*0240*/ 	.word	0x00000420
        /*0244*/ 	.word	0x000000ff
        /*0248*/ 	.word	0x00000150
        /*024c*/ 	.short	0x0100
        /*024e*/ 	.byte	0x08
	.zero		1


	//   ....[30]....
        /*0250*/ 	.word	0x00000430
        /*0254*/ 	.word	0x000000ff
        /*0258*/ 	.word	0x00000078
        /*025c*/ 	.short	0x0100
        /*025e*/ 	.byte	0x08
	.zero		1


	//   ....[31]....
        /*0260*/ 	.word	0x00000440
        /*0264*/ 	.word	0x000000ff
        /*0268*/ 	.word	0x00000158
        /*026c*/ 	.short	0x0100
        /*026e*/ 	.byte	0x08
	.zero		1


	//   ....[32]....
        /*0270*/ 	.word	0x00000450
        /*0274*/ 	.word	0x000000ff
        /*0278*/ 	.word	0x00000080
        /*027c*/ 	.short	0x0100
        /*027e*/ 	.byte	0x08
	.zero		1


	//   ....[33]....
        /*0280*/ 	.word	0x00000460
        /*0284*/ 	.word	0x000000ff
        /*0288*/ 	.word	0x00000160
        /*028c*/ 	.short	0x0100
        /*028e*/ 	.byte	0x08
	.zero		1


	//   ....[34]....
        /*0290*/ 	.word	0x00000470
        /*0294*/ 	.word	0x000000ff
        /*0298*/ 	.word	0x00000088
        /*029c*/ 	.short	0x0100
        /*029e*/ 	.byte	0x08
	.zero		1


	//   ....[35]....
        /*02a0*/ 	.word	0x00000480
        /*02a4*/ 	.word	0x000000ff
        /*02a8*/ 	.word	0x00000168
        /*02ac*/ 	.short	0x0100
        /*02ae*/ 	.byte	0x08
	.zero		1


	//   ....[36]....
        /*02b0*/ 	.word	0x00000490
        /*02b4*/ 	.word	0x000000ff
        /*02b8*/ 	.word	0x00000090
        /*02bc*/ 	.short	0x0100
        /*02be*/ 	.byte	0x08
	.zero		1


	//   ....[37]....
        /*02c0*/ 	.word	0x000004a0
        /*02c4*/ 	.word	0x000000ff
        /*02c8*/ 	.word	0x00000170
        /*02cc*/ 	.short	0x0100
        /*02ce*/ 	.byte	0x08
	.zero		1


	//   ....[38]....
        /*02d0*/ 	.word	0x000004b0
        /*02d4*/ 	.word	0x000000ff
        /*02d8*/ 	.word	0x00000098
        /*02dc*/ 	.short	0x0100
        /*02de*/ 	.byte	0x08
	.zero		1


	//   ....[39]....
        /*02e0*/ 	.word	0x000004c0
        /*02e4*/ 	.word	0x000000ff
        /*02e8*/ 	.word	0x00000178
        /*02ec*/ 	.short	0x0100
        /*02ee*/ 	.byte	0x08
	.zero		1


	//   ....[40]....
        /*02f0*/ 	.word	0x000004d0
        /*02f4*/ 	.word	0x000000ff
        /*02f8*/ 	.word	0x000000a0
        /*02fc*/ 	.short	0x0100
        /*02fe*/ 	.byte	0x08
	.zero		1


	//   ....[41]....
        /*0300*/ 	.word	0x000004e0
        /*0304*/ 	.word	0x000000ff
        /*0308*/ 	.word	0x00000180
        /*030c*/ 	.short	0x0100
        /*030e*/ 	.byte	0x08
	.zero		1


	//   ....[42]....
        /*0310*/ 	.word	0x000004f0
        /*0314*/ 	.word	0x000000ff
        /*0318*/ 	.word	0x000000a8
        /*031c*/ 	.short	0x0100
        /*031e*/ 	.byte	0x08
	.zero		1


	//   ....[43]....
        /*0320*/ 	.word	0x00000500
        /*0324*/ 	.word	0x000000ff
        /*0328*/ 	.word	0x00000188
        /*032c*/ 	.short	0x0100
        /*032e*/ 	.byte	0x08
	.zero		1


	//   ....[44]....
        /*0330*/ 	.word	0x00000510
        /*0334*/ 	.word	0x000000ff
        /*0338*/ 	.word	0x000000b0
        /*033c*/ 	.short	0x0100
        /*033e*/ 	.byte	0x08
	.zero		1


	//   ....[45]....
        /*0340*/ 	.word	0x00000520
        /*0344*/ 	.word	0x000000ff
        /*0348*/ 	.word	0x00000190
        /*034c*/ 	.short	0x0100
        /*034e*/ 	.byte	0x08
	.zero		1


	//   ....[46]....
        /*0350*/ 	.word	0x00000530
        /*0354*/ 	.word	0x000000ff
        /*0358*/ 	.word	0x000000b8
        /*035c*/ 	.short	0x0100
        /*035e*/ 	.byte	0x08
	.zero		1


	//   ....[47]....
        /*0360*/ 	.word	0x00000540
        /*0364*/ 	.word	0x000000ff
        /*0368*/ 	.word	0x00000198
        /*036c*/ 	.short	0x0100
        /*036e*/ 	.byte	0x08
	.zero		1


	//   ....[48]....
        /*0370*/ 	.word	0x00000550
        /*0374*/ 	.word	0x000000ff
        /*0378*/ 	.word	0x000000c0
        /*037c*/ 	.short	0x0100
        /*037e*/ 	.byte	0x08
	.zero		1


	//   ....[49]....
        /*0380*/ 	.word	0x00000560
        /*0384*/ 	.word	0x000000ff
        /*0388*/ 	.word	0x000001a0
        /*038c*/ 	.short	0x0100
        /*038e*/ 	.byte	0x08
	.zero		1


	//   ....[50]....
        /*0390*/ 	.word	0x00000570
        /*0394*/ 	.word	0x000000ff
        /*0398*/ 	.word	0x000000c8
        /*039c*/ 	.short	0x0100
        /*039e*/ 	.byte	0x08
	.zero		1


	//   ....[51]....
        /*03a0*/ 	.word	0x00000580
        /*03a4*/ 	.word	0x000000ff
        /*03a8*/ 	.word	0x000001a8
        /*03ac*/ 	.short	0x0100
        /*03ae*/ 	.byte	0x08
	.zero		1


	//   ....[52]....
        /*03b0*/ 	.word	0x00000590
        /*03b4*/ 	.word	0x000000ff
        /*03b8*/ 	.word	0x000000d0
        /*03bc*/ 	.short	0x0100
        /*03be*/ 	.byte	0x08
	.zero		1


	//   ....[53]....
        /*03c0*/ 	.word	0x000005a0
        /*03c4*/ 	.word	0x000000ff
        /*03c8*/ 	.word	0x000001b0
        /*03cc*/ 	.short	0x0100
        /*03ce*/ 	.byte	0x08
	.zero		1


	//   ....[54]....
        /*03d0*/ 	.word	0x000005b0
        /*03d4*/ 	.word	0x000000ff
        /*03d8*/ 	.word	0x000000d8
        /*03dc*/ 	.short	0x0100
        /*03de*/ 	.byte	0x08
	.zero		1


	//   ....[55]....
        /*03e0*/ 	.word	0x000005c0
        /*03e4*/ 	.word	0x000000ff
        /*03e8*/ 	.word	0x000001b8
        /*03ec*/ 	.short	0x0100
        /*03ee*/ 	.byte	0x08
	.zero		1


	//   ....[56]....
        /*03f0*/ 	.word	0x00000850
        /*03f4*/ 	.word	0x000000ff
        /*03f8*/ 	.word	0x000001d0
        /*03fc*/ 	.short	0x0100
        /*03fe*/ 	.byte	0x06
	.zero		1


	//   ....[57]....
        /*0400*/ 	.word	0x000008b0
        /*0404*/ 	.word	0x000000ff
        /*0408*/ 	.word	0x000001d8
        /*040c*/ 	.short	0x0100
        /*040e*/ 	.byte	0x06
	.zero		1


	//   ....[58]....
        /*0410*/ 	.word	0x00001820
        /*0414*/ 	.word	0x000000ff
        /*0418*/ 	.word	0x00000000
        /*041c*/ 	.short	0x010a
        /*041e*/ 	.byte	0x06
	.zero		1


	//   ....[59]....
        /*0420*/ 	.word	0x00001860
        /*0424*/ 	.word	0x000000ff
        /*0428*/ 	.word	0x00000000
        /*042c*/ 	.short	0x010a
        /*042e*/ 	.byte	0x06
	.zero		1


	//   ....[60]....
        /*0430*/ 	.word	0x00002140
        /*0434*/ 	.word	0x000000ff
        /*0438*/ 	.word	0x00000000
        /*043c*/ 	.short	0x010a
        /*043e*/ 	.byte	0x0c
	.zero		1


	//   ....[61]....
        /*0440*/ 	.word	0x00002180
        /*0444*/ 	.word	0x000000ff
        /*0448*/ 	.word	0x00000000
        /*044c*/ 	.short	0x010a
        /*044e*/ 	.byte	0x0c
	.zero		1


	//   ....[62]....
        /*0450*/ 	.word	0x00002760
        /*0454*/ 	.word	0x000000ff
        /*0458*/ 	.word	0x00000000
        /*045c*/ 	.short	0x0101
        /*045e*/ 	.byte	0x08
	.zero		1


	//   ....[63]....
        /*0460*/ 	.word	0x00002db0
        /*0464*/ 	.word	0x000000ff
        /*0468*/ 	.word	0x00000000
        /*046c*/ 	.short	0x0101
        /*046e*/ 	.byte	0x06
	.zero		1


	//   ....[64]....
        /*0470*/ 	.word	0x00008740
        /*0474*/ 	.word	0x00000013
        /*0478*/ 	.word	0x000000e0
        /*047c*/ 	.short	0x010a
        /*047e*/ 	.byte	0x3f
	.zero		1


	//   ....[65]....
        /*0480*/ 	.word	0x00008aa0
        /*0484*/ 	.word	0x00000006
        /*0488*/ 	.word	0x000001d8
        /*048c*/ 	.short	0x0101
        /*048e*/ 	.byte	0x3f
	.zero		1


	//   ....[66]....
        /*0490*/ 	.word	0x000091d0
        /*0494*/ 	.word	0x00000006
        /*0498*/ 	.word	0x00000000
        /*049c*/ 	.short	0x010a
        /*049e*/ 	.byte	0x3f
	.zero		1


	//   ....[67]....
        /*04a0*/ 	.word	0x00009250
        /*04a4*/ 	.word	0x00000007
        /*04a8*/ 	.word	0x00000000
        /*04ac*/ 	.short	0x010a
        /*04ae*/ 	.byte	0x3f
	.zero		1


	//   ....[68]....
        /*04b0*/ 	.word	0x000092e0
        /*04b4*/ 	.word	0x00000006
        /*04b8*/ 	.word	0x00000000
        /*04bc*/ 	.short	0x010a
        /*04be*/ 	.byte	0x3f
	.zero		1


	//   ....[69]....
        /*04c0*/ 	.word	0x00009370
        /*04c4*/ 	.word	0x00000009
        /*04c8*/ 	.word	0x00000000
        /*04cc*/ 	.short	0x010a
        /*04ce*/ 	.byte	0x3f
	.zero		1


	//   ....[70]....
        /*04d0*/ 	.word	0x00009400
        /*04d4*/ 	.word	0x00000006
        /*04d8*/ 	.word	0x00000000
        /*04dc*/ 	.short	0x010a
        /*04de*/ 	.byte	0x3f
	.zero		1


	//   ....[71]....
        /*04e0*/ 	.word	0x00009490
        /*04e4*/ 	.word	0x00000009
        /*04e8*/ 	.word	0x00000000
        /*04ec*/ 	.short	0x010a
        /*04ee*/ 	.byte	0x3f
	.zero		1


	//   ....[72]....
        /*04f0*/ 	.word	0x00009520
        /*04f4*/ 	.word	0x00000006
        /*04f8*/ 	.word	0x00000000
        /*04fc*/ 	.short	0x010a
        /*04fe*/ 	.byte	0x3f
	.zero		1


	//   ....[73]....
        /*0500*/ 	.word	0x000095b0
        /*0504*/ 	.word	0x00000009
        /*0508*/ 	.word	0x00000000
        /*050c*/ 	.short	0x010a
        /*050e*/ 	.byte	0x3f
	.zero		1


	//   ....[74]....
        /*0510*/ 	.word	0x00009640
        /*0514*/ 	.word	0x00000006
        /*0518*/ 	.word	0x00000000
        /*051c*/ 	.short	0x010a
        /*051e*/ 	.byte	0x3f
	.zero		1


	//   ....[75]....
        /*0520*/ 	.word	0x000096d0
        /*0524*/ 	.word	0x00000009
        /*0528*/ 	.word	0x00000000
        /*052c*/ 	.short	0x010a
        /*052e*/ 	.byte	0x3f
	.zero		1


	//   ....[76]....
        /*0530*/ 	.word	0x00009760
        /*0534*/ 	.word	0x00000006
        /*0538*/ 	.word	0x00000000
        /*053c*/ 	.short	0x010a
        /*053e*/ 	.byte	0x3f
	.zero		1


	//   ....[77]....
        /*0540*/ 	.word	0x000097f0
        /*0544*/ 	.word	0x00000009
        /*0548*/ 	.word	0x00000000
        /*054c*/ 	.short	0x010a
        /*054e*/ 	.byte	0x3f
	.zero		1


	//   ....[78]....
        /*0550*/ 	.word	0x00009880
        /*0554*/ 	.word	0x00000006
        /*0558*/ 	.word	0x00000000
        /*055c*/ 	.short	0x010a
        /*055e*/ 	.byte	0x3f
	.zero		1


	//   ....[79]....
        /*0560*/ 	.word	0x00009910
        /*0564*/ 	.word	0x00000009
        /*0568*/ 	.word	0x00000000
        /*056c*/ 	.short	0x010a
        /*056e*/ 	.byte	0x3f
	.zero		1


	//   ....[80]....
        /*0570*/ 	.word	0x000099a0
        /*0574*/ 	.word	0x00000006
        /*0578*/ 	.word	0x00000000
        /*057c*/ 	.short	0x010a
        /*057e*/ 	.byte	0x3f
	.zero		1


	//   ....[81]....
        /*0580*/ 	.word	0x00009a30
        /*0584*/ 	.word	0x00000009
        /*0588*/ 	.word	0x00000000
        /*058c*/ 	.short	0x010a
        /*058e*/ 	.byte	0x3f
	.zero		1


	//   ....[82]....
        /*0590*/ 	.word	0x00009ac0
        /*0594*/ 	.word	0x00000006
        /*0598*/ 	.word	0x00000000
        /*059c*/ 	.short	0x010a
        /*059e*/ 	.byte	0x3f
	.zero		1


	//   ....[83]....
        /*05a0*/ 	.word	0x00009b50
        /*05a4*/ 	.word	0x00000009
        /*05a8*/ 	.word	0x00000000
        /*05ac*/ 	.short	0x010a
        /*05ae*/ 	.byte	0x3f
	.zero		1


	//   ....[84]....
        /*05b0*/ 	.word	0x00009be0
        /*05b4*/ 	.word	0x00000006
        /*05b8*/ 	.word	0x00000000
        /*05bc*/ 	.short	0x010a
        /*05be*/ 	.byte	0x3f
	.zero		1


	//   ....[85]....
        /*05c0*/ 	.word	0x00009c70
        /*05c4*/ 	.word	0x00000009
        /*05c8*/ 	.word	0x00000000
        /*05cc*/ 	.short	0x010a
        /*05ce*/ 	.byte	0x3f
	.zero		1


	//   ....[86]....
        /*05d0*/ 	.word	0x00009d00
        /*05d4*/ 	.word	0x00000006
        /*05d8*/ 	.word	0x00000000
        /*05dc*/ 	.short	0x010a
        /*05de*/ 	.byte	0x3f
	.zero		1


	//   ....[87]....
        /*05e0*/ 	.word	0x00009d90
        /*05e4*/ 	.word	0x00000009
        /*05e8*/ 	.word	0x00000000
        /*05ec*/ 	.short	0x010a
        /*05ee*/ 	.byte	0x3f
	.zero		1


	//   ....[88]....
        /*05f0*/ 	.word	0x00009e20
        /*05f4*/ 	.word	0x00000006
        /*05f8*/ 	.word	0x00000000
        /*05fc*/ 	.short	0x010a
        /*05fe*/ 	.byte	0x3f
	.zero		1


	//   ....[89]....
        /*0600*/ 	.word	0x00009eb0
        /*0604*/ 	.word	0x00000009
        /*0608*/ 	.word	0x00000000
        /*060c*/ 	.short	0x010a
        /*060e*/ 	.byte	0x3f
	.zero		1


	//   ....[90]....
        /*0610*/ 	.word	0x00009f40
        /*0614*/ 	.word	0x00000006
        /*0618*/ 	.word	0x00000000
        /*061c*/ 	.short	0x010a
        /*061e*/ 	.byte	0x3f
	.zero		1


	//   ....[91]....
        /*0620*/ 	.word	0x00009fd0
        /*0624*/ 	.word	0x00000009
        /*0628*/ 	.word	0x00000000
        /*062c*/ 	.short	0x010a
        /*062e*/ 	.byte	0x3f
	.zero		1


	//   ....[92]....
        /*0630*/ 	.word	0x0000a060
        /*0634*/ 	.word	0x00000006
        /*0638*/ 	.word	0x00000000
        /*063c*/ 	.short	0x010a
        /*063e*/ 	.byte	0x3f
	.zero		1


	//   ....[93]....
        /*0640*/ 	.word	0x0000a0f0
        /*0644*/ 	.word	0x00000003
        /*0648*/ 	.word	0x00000000
        /*064c*/ 	.short	0x010a
        /*064e*/ 	.byte	0x3f
	.zero		1


	//   ....[94]....
        /*0650*/ 	.word	0x0000a160
        /*0654*/ 	.word	0x0000000b
        /*0658*/ 	.word	0x00000000
        /*065c*/ 	.short	0x010a
        /*065e*/ 	.byte	0x3f
	.zero		1


	//   ....[95]....
        /*0660*/ 	.word	0x0000a1c0
        /*0664*/ 	.word	0x0000008c
        /*0668*/ 	.word	0x00000000
        /*066c*/ 	.short	0x010a
        /*066e*/ 	.byte	0x3f
	.zero		1


	//   ....[96]....
        /*0670*/ 	.word	0x0000a290
        /*0674*/ 	.word	0x00000013
        /*0678*/ 	.word	0x000000e0
        /*067c*/ 	.short	0x010a
        /*067e*/ 	.byte	0x3f
	.zero		1


	//   ....[97]....
        /*0680*/ 	.word	0x0000a370
        /*0684*/ 	.word	0x00000006
        /*0688*/ 	.word	0x00000000
        /*068c*/ 	.short	0x010a
        /*068e*/ 	.byte	0x3f
	.zero		1


	//   ....[98]....
        /*0690*/ 	.word	0x0000a3c0
        /*0694*/ 	.word	0x00000007
        /*0698*/ 	.word	0x00000000
        /*069c*/ 	.short	0x010a
        /*069e*/ 	.byte	0x3f
	.zero		1


	//   ....[99]....
        /*06a0*/ 	.word	0x0000a410
        /*06a4*/ 	.word	0x00000006
        /*06a8*/ 	.word	0x00000000
        /*06ac*/ 	.short	0x010a
        /*06ae*/ 	.byte	0x3f
	.zero		1


	//   ....[100]....
        /*06b0*/ 	.word	0x0000a460
        /*06b4*/ 	.word	0x00000009
        /*06b8*/ 	.word	0x00000000
        /*06bc*/ 	.short	0x010a
        /*06be*/ 	.byte	0x3f
	.zero		1


	//   ....[101]....
        /*06c0*/ 	.word	0x0000a4b0
        /*06c4*/ 	.word	0x00000006
        /*06c8*/ 	.word	0x00000000
        /*06cc*/ 	.short	0x010a
        /*06ce*/ 	.byte	0x3f
	.zero		1


	//   ....[102]....
        /*06d0*/ 	.word	0x0000a500
        /*06d4*/ 	.word	0x00000009
        /*06d8*/ 	.word	0x00000000
        /*06dc*/ 	.short	0x010a
        /*06de*/ 	.byte	0x3f
	.zero		1


	//   ....[103]....
        /*06e0*/ 	.word	0x0000a550
        /*06e4*/ 	.word	0x00000006
        /*06e8*/ 	.word	0x00000000
        /*06ec*/ 	.short	0x010a
        /*06ee*/ 	.byte	0x3f
	.zero		1


	//   ....[104]....
        /*06f0*/ 	.word	0x0000a5a0
        /*06f4*/ 	.word	0x00000009
        /*06f8*/ 	.word	0x00000000
        /*06fc*/ 	.short	0x010a
        /*06fe*/ 	.byte	0x3f
	.zero		1


	//   ....[105]....
        /*0700*/ 	.word	0x0000a5f0
        /*0704*/ 	.word	0x00000006
        /*0708*/ 	.word	0x00000000
        /*070c*/ 	.short	0x010a
        /*070e*/ 	.byte	0x3f
	.zero		1


	//   ....[106]....
        /*0710*/ 	.word	0x0000a640
        /*0714*/ 	.word	0x00000009
        /*0718*/ 	.word	0x00000000
        /*071c*/ 	.short	0x010a
        /*071e*/ 	.byte	0x3f
	.zero		1


	//   ....[107]....
        /*0720*/ 	.word	0x0000a690
        /*0724*/ 	.word	0x00000006
        /*0728*/ 	.word	0x00000000
        /*072c*/ 	.short	0x010a
        /*072e*/ 	.byte	0x3f
	.zero		1


	//   ....[108]....
        /*0730*/ 	.word	0x0000a6e0
        /*0734*/ 	.word	0x00000009
        /*0738*/ 	.word	0x00000000
        /*073c*/ 	.short	0x010a
        /*073e*/ 	.byte	0x3f
	.zero		1


	//   ....[109]....
        /*0740*/ 	.word	0x0000a730
        /*0744*/ 	.word	0x00000006
        /*0748*/ 	.word	0x00000000
        /*074c*/ 	.short	0x010a
        /*074e*/ 	.byte	0x3f
	.zero		1


	//   ....[110]....
        /*0750*/ 	.word	0x0000a780
        /*0754*/ 	.word	0x00000009
        /*0758*/ 	.word	0x00000000
        /*075c*/ 	.short	0x010a
        /*075e*/ 	.byte	0x3f
	.zero		1


	//   ....[111]....
        /*0760*/ 	.word	0x0000a7d0
        /*0764*/ 	.word	0x00000006
        /*0768*/ 	.word	0x00000000
        /*076c*/ 	.short	0x010a
        /*076e*/ 	.byte	0x3f
	.zero		1


	//   ....[112]....
        /*0770*/ 	.word	0x0000a820
        /*0774*/ 	.word	0x00000009
        /*0778*/ 	.word	0x00000000
        /*077c*/ 	.short	0x010a
        /*077e*/ 	.byte	0x3f
	.zero		1


	//   ....[113]....
        /*0780*/ 	.word	0x0000a870
        /*0784*/ 	.word	0x00000006
        /*0788*/ 	.word	0x00000000
        /*078c*/ 	.short	0x010a
        /*078e*/ 	.byte	0x3f
	.zero		1


	//   ....[114]....
        /*0790*/ 	.word	0x0000a8c0
        /*0794*/ 	.word	0x00000009
        /*0798*/ 	.word	0x00000000
        /*079c*/ 	.short	0x010a
        /*079e*/ 	.byte	0x3f
	.zero		1


	//   ....[115]....
        /*07a0*/ 	.word	0x0000a910
        /*07a4*/ 	.word	0x00000006
        /*07a8*/ 	.word	0x00000000
        /*07ac*/ 	.short	0x010a
        /*07ae*/ 	.byte	0x3f
	.zero		1


	//   ....[116]....
        /*07b0*/ 	.word	0x0000a960
        /*07b4*/ 	.word	0x00000009
        /*07b8*/ 	.word	0x00000000
        /*07bc*/ 	.short	0x010a
        /*07be*/ 	.byte	0x3f
	.zero		1


	//   ....[117]....
        /*07c0*/ 	.word	0x0000a9b0
        /*07c4*/ 	.word	0x00000006
        /*07c8*/ 	.word	0x00000000
        /*07cc*/ 	.short	0x010a
        /*07ce*/ 	.byte	0x3f
	.zero		1


	//   ....[118]....
        /*07d0*/ 	.word	0x0000aa00
        /*07d4*/ 	.word	0x00000009
        /*07d8*/ 	.word	0x00000000
        /*07dc*/ 	.short	0x010a
        /*07de*/ 	.byte	0x3f
	.zero		1


	//   ....[119]....
        /*07e0*/ 	.word	0x0000aa50
        /*07e4*/ 	.word	0x00000006
        /*07e8*/ 	.word	0x00000000
        /*07ec*/ 	.short	0x010a
        /*07ee*/ 	.byte	0x3f
	.zero		1


	//   ....[120]....
        /*07f0*/ 	.word	0x0000aaa0
        /*07f4*/ 	.word	0x00000009
        /*07f8*/ 	.word	0x00000000
        /*07fc*/ 	.short	0x010a
        /*07fe*/ 	.byte	0x3f
	.zero		1


	//   ....[121]....
        /*0800*/ 	.word	0x0000aaf0
        /*0804*/ 	.word	0x00000006
        /*0808*/ 	.word	0x00000000
        /*080c*/ 	.short	0x010a
        /*080e*/ 	.byte	0x3f
	.zero		1


	//   ....[122]....
        /*0810*/ 	.word	0x0000ab40
        /*0814*/ 	.word	0x00000009
        /*0818*/ 	.word	0x00000000
        /*081c*/ 	.short	0x010a
        /*081e*/ 	.byte	0x3f
	.zero		1


	//   ....[123]....
        /*0820*/ 	.word	0x0000ab90
        /*0824*/ 	.word	0x00000006
        /*0828*/ 	.word	0x00000000
        /*082c*/ 	.short	0x010a
        /*082e*/ 	.byte	0x3f
	.zero		1


	//----- nvinfo : EIATTR_NUM_MBARRIERS
	.align		4
.L_28:
        /*0830*/ 	.byte	0x03, 0x38
        /*0832*/ 	.short	0x003a


	//----- nvinfo : EIATTR_EXIT_INSTR_OFFSETS
	.align		4
        /*0834*/ 	.byte	0x04, 0x1c
        /*0836*/ 	.short	(.L_30 - .L_29)


	//   ....[0]....
.L_29:
        /*0838*/ 	.word	0x00000900


	//   ....[1]....
        /*083c*/ 	.word	0x000011c0


	//   ....[2]....
        /*0840*/ 	.word	0x00007db0


	//   ....[3]....
        /*0844*/ 	.word	0x000083e0


	//   ....[4]....
        /*0848*/ 	.word	0x0000a140


	//----- nvinfo : EIATTR_MAX_THREADS
	.align		4
.L_30:
        /*084c*/ 	.byte	0x04, 0x05
        /*084e*/ 	.short	(.L_32 - .L_31)
.L_31:
        /*0850*/ 	.word	0x00000180
        /*0854*/ 	.word	0x00000001
        /*0858*/ 	.word	0x00000001


	//----- nvinfo : EIATTR_CRS_STACK_SIZE
	.align		4
.L_32:
        /*085c*/ 	.byte	0x04, 0x1e
        /*085e*/ 	.short	(.L_34 - .L_33)
.L_33:
        /*0860*/ 	.word	0x00000000


	//----- nvinfo : EIATTR_CBANK_PARAM_SIZE
	.align		4
.L_34:
        /*0864*/ 	.byte	0x03, 0x19
        /*0866*/ 	.short	0x0470


	//----- nvinfo : EIATTR_PARAM_CBANK
	.align		4
        /*0868*/ 	.byte	0x04, 0x0a
        /*086a*/ 	.short	(.L_36 - .L_35)
	.align		4
.L_35:
        /*086c*/ 	.word	index@(.nv.constant0._ZN7cutlass13device_kernelINS_4gemm6kernel13GemmUniversalIN4cute5tupleIJiiiiEEENS1_10collective13CollectiveMmaINS1_37MainloopSm90TmaGmmaWarpSpecializedFP8ILi28ENS5_IJNS4_1CILi1EEESB_SB_EEENS1_35KernelTmaWarpSpecializedCooperativeEEENS5_IJNSA_ILi128EEESF_NSA_ILi32EEEEEENS_12float_e5m2_tENS5_IJlSB_lEEESI_SJ_NS4_8TiledMMAINS4_8MMA_AtomIJNS4_4SM904GMMA31MMA_64x128x32_F32E5M2E5M2_SS_TNILNSN_7ScaleInE1ELSP_1EEEEEENS4_6LayoutINS5_IJNSA_ILi2EEESB_SB_EEENS5_IJSB_NSA_ILi0EEESV_EEEEENS5_IJNS4_10UnderscoreESY_SY_EEEEENS4_13SM90_TMA_LOADENS4_14ComposedLayoutINS4_7SwizzleILi1ELi4ELi3EEENS4_18smem_ptr_flag_bitsILi8EEENSS_INS5_IJNSA_ILi8EEESG_EEENS5_IJSG_SB_EEEEEEEvNS4_8identityES11_S1B_vS1C_EENS_8epilogue10collective6detail29Sm90TmaWarpSpecializedAdapterINS1F_15DefaultEpilogueISI_SJ_SJ_NS1E_6thread17LinearCombinationISI_Li1EffLNS1J_9ScaleType4KindE0ELNS_15FloatRoundStyleE2ESI_EENS1_15EpilogueDefaultEEEEEvvEEEEvNT_6ParamsE)
        /*0870*/ 	.short	0x0210
        /*0872*/ 	.short	0x0470


	//----- nvinfo : EIATTR_SW_WAR
	.align		4
.L_36:
        /*0874*/ 	.byte	0x04, 0x36
        /*0876*/ 	.short	(.L_38 - .L_37)
.L_37:
        /*0878*/ 	.word	0x00000008
.L_38:


//--------------------- .nv.callgraph             --------------------------
	.section	.nv.callgraph,"",@"SHT_CUDA_CALLGRAPH"
	.align	4
	.sectionentsize	8
	.align		4
        /*0000*/ 	.word	0x00000000
	.align		4
        /*0004*/ 	.word	0xffffffff
	.align		4
        /*0008*/ 	.word	0x00000000
	.align		4
        /*000c*/ 	.word	0xfffffffe
	.align		4
        /*0010*/ 	.word	0x00000000
	.align		4
        /*0014*/ 	.word	0xfffffffd
	.align		4
        /*0018*/ 	.word	0x00000000
	.align		4
        /*001c*/ 	.word	0xfffffffc


//--------------------- .nv.constant4             --------------------------
	.section	.nv.constant4,"a",@progbits
	.align	8
	.align		8
.nv.constant4:
        /*0000*/ 	.dword	_ZN40_INTERNAL_eab508e8_4_k_cu_13c27fdc_203014cuda3std3__45__cpo5beginE
	.align		8
        /*0008*/ 	.dword	_ZN40_INTERNAL_eab508e8_4_k_cu_13c27fdc_203014cuda3std3__45__cpo3endE
	.align		8
        /*0010*/ 	.dword	_ZN40_INTERNAL_eab508e8_4_k_cu_13c27fdc_203014cuda3std3__45__cpo6cbeginE
	.align		8
        /*0018*/ 	.dword	_ZN40_INTERNAL_eab508e8_4_k_cu_13c27fdc_203014cuda3std3__45__cpo4cendE
	.align		8
        /*0020*/ 	.dword	_ZN40_INTERNAL_eab508e8_4_k_cu_13c27fdc_203014cuda3std3__442_GLOBAL__N__eab508e8_4_k_cu_13c27fdc_203016ignoreE
	.align		8
        /*0028*/ 	.dword	_ZN40_INTERNAL_eab508e8_4_k_cu_13c27fdc_203014cuda3std3__419piecewise_constructE
	.align		8
        /*0030*/ 	.dword	_ZN40_INTERNAL_eab508e8_4_k_cu_13c27fdc_203014cuda3std3__48in_placeE
	.align		8
        /*0038*/ 	.dword	_ZN40_INTERNAL_eab508e8_4_k_cu_13c27fdc_203014cuda3std6ranges3__45__cpo4swapE
	.align		8
        /*0040*/ 	.dword	_ZN40_INTERNAL_eab508e8_4_k_cu_13c27fdc_203014cuda3std6ranges3__45__cpo9iter_moveE
	.align		8
        /*0048*/ 	.dword	_ZN40_INTERNAL_eab508e8_4_k_cu_13c27fdc_203014cute7productE
	.align		8
        /*0050*/ 	.dword	_ZN40_INTERNAL_eab508e8_4_k_cu_13c27fdc_203014cute1_E


//--------------------- .text._ZN7cutlass13device_kernelINS_4gemm6kernel13GemmUniversalIN4cute5tupleIJiiiiEEENS1_10collective13CollectiveMmaINS1_37MainloopSm90TmaGmmaWarpSpecializedFP8ILi28ENS5_IJNS4_1CILi1EEESB_SB_EEENS1_35KernelTmaWarpSpecializedCooperativeEEENS5_IJNSA_ILi128EEESF_NSA_ILi32EEEEEENS_12float_e5m2_tENS5_IJlSB_lEEESI_SJ_NS4_8TiledMMAINS4_8MMA_AtomIJNS4_4SM904GMMA31MMA_64x128x32_F32E5M2E5M2_SS_TNILNSN_7ScaleInE1ELSP_1EEEEEENS4_6LayoutINS5_IJNSA_ILi2EEESB_SB_EEENS5_IJSB_NSA_ILi0EEESV_EEEEENS5_IJNS4_10UnderscoreESY_SY_EEEEENS4_13SM90_TMA_LOADENS4_14ComposedLayoutINS4_7SwizzleILi1ELi4ELi3EEENS4_18smem_ptr_flag_bitsILi8EEENSS_INS5_IJNSA_ILi8EEESG_EEENS5_IJSG_SB_EEEEEEEvNS4_8identityES11_S1B_vS1C_EENS_8epilogue10collective6detail29Sm90TmaWarpSpecializedAdapterINS1F_15DefaultEpilogueISI_SJ_SJ_NS1E_6thread17LinearCombinationISI_Li1EffLNS1J_9ScaleType4KindE0ELNS_15FloatRoundStyleE2ESI_EENS1_15EpilogueDefaultEEEEEvvEEEEvNT_6ParamsE --------------------------
	.section	.text._ZN7cutlass13device_kernelINS_4gemm6kernel13GemmUniversalIN4cute5tupleIJiiiiEEENS1_10collective13CollectiveMmaINS1_37MainloopSm90TmaGmmaWarpSpecializedFP8ILi28ENS5_IJNS4_1CILi1EEESB_SB_EEENS1_35KernelTmaWarpSpecializedCooperativeEEENS5_IJNSA_ILi128EEESF_NSA_ILi32EEEEEENS_12float_e5m2_tENS5_IJlSB_lEEESI_SJ_NS4_8TiledMMAINS4_8MMA_AtomIJNS4_4SM904GMMA31MMA_64x128x32_F32E5M2E5M2_SS_TNILNSN_7ScaleInE1ELSP_1EEEEEENS4_6LayoutINS5_IJNSA_ILi2EEESB_SB_EEENS5_IJSB_NSA_ILi0EEESV_EEEEENS5_IJNS4_10UnderscoreESY_SY_EEEEENS4_13SM90_TMA_LOADENS4_14ComposedLayoutINS4_7SwizzleILi1ELi4ELi3EEENS4_18smem_ptr_flag_bitsILi8EEENSS_INS5_IJNSA_ILi8EEESG_EEENS5_IJSG_SB_EEEEEEEvNS4_8identityES11_S1B_vS1C_EENS_8epilogue10collective6detail29Sm90TmaWarpSpecializedAdapterINS1F_15DefaultEpilogueISI_SJ_SJ_NS1E_6thread17LinearCombinationISI_Li1EffLNS1J_9ScaleType4KindE0ELNS_15FloatRoundStyleE2ESI_EENS1_15EpilogueDefaultEEEEEvvEEEEvNT_6ParamsE,"ax",@progbits
	.align	128
.text._ZN7cutlass13device_kernelINS_4gemm6kernel13GemmUniversalIN4cute5tupleIJiiiiEEENS1_10collective13CollectiveMmaINS1_37MainloopSm90TmaGmmaWarpSpecializedFP8ILi28ENS5_IJNS4_1CILi1EEESB_SB_EEENS1_35KernelTmaWarpSpecializedCooperativeEEENS5_IJNSA_ILi128EEESF_NSA_ILi32EEEEEENS_12float_e5m2_tENS5_IJlSB_lEEESI_SJ_NS4_8TiledMMAINS4_8MMA_AtomIJNS4_4SM904GMMA31MMA_64x128x32_F32E5M2E5M2_SS_TNILNSN_7ScaleInE1ELSP_1EEEEEENS4_6LayoutINS5_IJNSA_ILi2EEESB_SB_EEENS5_IJSB_NSA_ILi0EEESV_EEEEENS5_IJNS4_10UnderscoreESY_SY_EEEEENS4_13SM90_TMA_LOADENS4_14ComposedLayoutINS4_7SwizzleILi1ELi4ELi3EEENS4_18smem_ptr_flag_bitsILi8EEENSS_INS5_IJNSA_ILi8EEESG_EEENS5_IJSG_SB_EEEEEEEvNS4_8identityES11_S1B_vS1C_EENS_8epilogue10collective6detail29Sm90TmaWarpSpecializedAdapterINS1F_15DefaultEpilogueISI_SJ_SJ_NS1E_6thread17LinearCombinationISI_Li1EffLNS1J_9ScaleType4KindE0ELNS_15FloatRoundStyleE2ESI_EENS1_15EpilogueDefaultEEEEEvvEEEEvNT_6ParamsE:
        .type           _ZN7cutlass13device_kernelINS_4gemm6kernel13GemmUniversalIN4cute5tupleIJiiiiEEENS1_10collective13CollectiveMmaINS1_37MainloopSm90TmaGmmaWarpSpecializedFP8ILi28ENS5_IJNS4_1CILi1EEESB_SB_EEENS1_35KernelTmaWarpSpecializedCooperativeEEENS5_IJNSA_ILi128EEESF_NSA_ILi32EEEEEENS_12float_e5m2_tENS5_IJlSB_lEEESI_SJ_NS4_8TiledMMAINS4_8MMA_AtomIJNS4_4SM904GMMA31MMA_64x128x32_F32E5M2E5M2_SS_TNILNSN_7ScaleInE1ELSP_1EEEEEENS4_6LayoutINS5_IJNSA_ILi2EEESB_SB_EEENS5_IJSB_NSA_ILi0EEESV_EEEEENS5_IJNS4_10UnderscoreESY_SY_EEEEENS4_13SM90_TMA_LOADENS4_14ComposedLayoutINS4_7SwizzleILi1ELi4ELi3EEENS4_18smem_ptr_flag_bitsILi8EEENSS_INS5_IJNSA_ILi8EEESG_EEENS5_IJSG_SB_EEEEEEEvNS4_8identityES11_S1B_vS1C_EENS_8epilogue10collective6detail29Sm90TmaWarpSpecializedAdapterINS1F_15DefaultEpilogueISI_SJ_SJ_NS1E_6thread17LinearCombinationISI_Li1EffLNS1J_9ScaleType4KindE0ELNS_15FloatRoundStyleE2ESI_EENS1_15EpilogueDefaultEEEEEvvEEEEvNT_6ParamsE,@function
        .size           _ZN7cutlass13device_kernelINS_4gemm6kernel13GemmUniversalIN4cute5tupleIJiiiiEEENS1_10collective13CollectiveMmaINS1_37MainloopSm90TmaGmmaWarpSpecializedFP8ILi28ENS5_IJNS4_1CILi1EEESB_SB_EEENS1_35KernelTmaWarpSpecializedCooperativeEEENS5_IJNSA_ILi128EEESF_NSA_ILi32EEEEEENS_12float_e5m2_tENS5_IJlSB_lEEESI_SJ_NS4_8TiledMMAINS4_8MMA_AtomIJNS4_4SM904GMMA31MMA_64x128x32_F32E5M2E5M2_SS_TNILNSN_7ScaleInE1ELSP_1EEEEEENS4_6LayoutINS5_IJNSA_ILi2EEESB_SB_EEENS5_IJSB_NSA_ILi0EEESV_EEEEENS5_IJNS4_10UnderscoreESY_SY_EEEEENS4_13SM90_TMA_LOADENS4_14ComposedLayoutINS4_7SwizzleILi1ELi4ELi3EEENS4_18smem_ptr_flag_bitsILi8EEENSS_INS5_IJNSA_ILi8EEESG_EEENS5_IJSG_SB_EEEEEEEvNS4_8identityES11_S1B_vS1C_EENS_8epilogue10collective6detail29Sm90TmaWarpSpecializedAdapterINS1F_15DefaultEpilogueISI_SJ_SJ_NS1E_6thread17LinearCombinationISI_Li1EffLNS1J_9ScaleType4KindE0ELNS_15FloatRoundStyleE2ESI_EENS1_15EpilogueDefaultEEEEEvvEEEEvNT_6ParamsE,(.L_x_250 - _ZN7cutlass13device_kernelINS_4gemm6kernel13GemmUniversalIN4cute5tupleIJiiiiEEENS1_10collective13CollectiveMmaINS1_37MainloopSm90TmaGmmaWarpSpecializedFP8ILi28ENS5_IJNS4_1CILi1EEESB_SB_EEENS1_35KernelTmaWarpSpecializedCooperativeEEENS5_IJNSA_ILi128EEESF_NSA_ILi32EEEEEENS_12float_e5m2_tENS5_IJlSB_lEEESI_SJ_NS4_8TiledMMAINS4_8MMA_AtomIJNS4_4SM904GMMA31MMA_64x128x32_F32E5M2E5M2_SS_TNILNSN_7ScaleInE1ELSP_1EEEEEENS4_6LayoutINS5_IJNSA_ILi2EEESB_SB_EEENS5_IJSB_NSA_ILi0EEESV_EEEEENS5_IJNS4_10UnderscoreESY_SY_EEEEENS4_13SM90_TMA_LOADENS4_14ComposedLayoutINS4_7SwizzleILi1ELi4ELi3EEENS4_18smem_ptr_flag_bitsILi8EEENSS_INS5_IJNSA_ILi8EEESG_EEENS5_IJSG_SB_EEEEEEEvNS4_8identityES11_S1B_vS1C_EENS_8epilogue10collective6detail29Sm90TmaWarpSpecializedAdapterINS1F_15DefaultEpilogueISI_SJ_SJ_NS1E_6thread17LinearCombinationISI_Li1EffLNS1J_9ScaleType4KindE0ELNS_15FloatRoundStyleE2ESI_EENS1_15EpilogueDefaultEEEEEvvEEEEvNT_6ParamsE)
        .other          _ZN7cutlass13device_kernelINS_4gemm6kernel13GemmUniversalIN4cute5tupleIJiiiiEEENS1_10collective13CollectiveMmaINS1_37MainloopSm90TmaGmmaWarpSpecializedFP8ILi28ENS5_IJNS4_1CILi1EEESB_SB_EEENS1_35KernelTmaWarpSpecializedCooperativeEEENS5_IJNSA_ILi128EEESF_NSA_ILi32EEEEEENS_12float_e5m2_tENS5_IJlSB_lEEESI_SJ_NS4_8TiledMMAINS4_8MMA_AtomIJNS4_4SM904GMMA31MMA_64x128x32_F32E5M2E5M2_SS_TNILNSN_7ScaleInE1ELSP_1EEEEEENS4_6LayoutINS5_IJNSA_ILi2EEESB_SB_EEENS5_IJSB_NSA_ILi0EEESV_EEEEENS5_IJNS4_10UnderscoreESY_SY_EEEEENS4_13SM90_TMA_LOADENS4_14ComposedLayoutINS4_7SwizzleILi1ELi4ELi3EEENS4_18smem_ptr_flag_bitsILi8EEENSS_INS5_IJNSA_ILi8EEESG_EEENS5_IJSG_SB_EEEEEEEvNS4_8identityES11_S1B_vS1C_EENS_8epilogue10collective6detail29Sm90TmaWarpSpecializedAdapterINS1F_15DefaultEpilogueISI_SJ_SJ_NS1E_6thread17LinearCombinationISI_Li1EffLNS1J_9ScaleType4KindE0ELNS_15FloatRoundStyleE2ESI_EENS1_15EpilogueDefaultEEEEEvvEEEEvNT_6ParamsE,@"STO_CUDA_ENTRY STV_DEFAULT"
_ZN7cutlass13device_kernelINS_4gemm6kernel13GemmUniversalIN4cute5tupleIJiiiiEEENS1_10collective13CollectiveMmaINS1_37MainloopSm90TmaGmmaWarpSpecializedFP8ILi28ENS5_IJNS4_1CILi1EEESB_SB_EEENS1_35KernelTmaWarpSpecializedCooperativeEEENS5_IJNSA_ILi128EEESF_NSA_ILi32EEEEEENS_12float_e5m2_tENS5_IJlSB_lEEESI_SJ_NS4_8TiledMMAINS4_8MMA_AtomIJNS4_4SM904GMMA31MMA_64x128x32_F32E5M2E5M2_SS_TNILNSN_7ScaleInE1ELSP_1EEEEEENS4_6LayoutINS5_IJNSA_ILi2EEESB_SB_EEENS5_IJSB_NSA_ILi0EEESV_EEEEENS5_IJNS4_10UnderscoreESY_SY_EEEEENS4_13SM90_TMA_LOADENS4_14ComposedLayoutINS4_7SwizzleILi1ELi4ELi3EEENS4_18smem_ptr_flag_bitsILi8EEENSS_INS5_IJNSA_ILi8EEESG_EEENS5_IJSG_SB_EEEEEEEvNS4_8identityES11_S1B_vS1C_EENS_8epilogue10collective6detail29Sm90TmaWarpSpecializedAdapterINS1F_15DefaultEpilogueISI_SJ_SJ_NS1E_6thread17LinearCombinationISI_Li1EffLNS1J_9ScaleType4KindE0ELNS_15FloatRoundStyleE2ESI_EENS1_15EpilogueDefaultEEEEEvvEEEEvNT_6ParamsE:
[----:B------:R-:W-:Y:S01]  /*0000*/  LDC R1, c[0x0][0x28] ;  /* 0x00000a00ff017b82 */ /* 0x000fe20000000800 */
[----:B------:R-:W0:Y:S01]  /*0010*/  S2R R0, SR_TID.X ;  /* 0x0000000000007919 */ /* 0x000e220000002100 */
[----:B------:R-:W-:Y:S01]  /*0020*/  ELECT P0, URZ, PT ;  /* 0x00000000003f782f */ /* 0x000fe20003800000 */
[----:B------:R-:W-:Y:S01]  /*0030*/  BSSY B0, `(.L_x_0) ;  /* 0x000000f000007945 */ /* 0x000fe20003800000 */
[--C-:B0-----:R-:W-:Y:S02]  /*0040*/  SHF.R.U32.HI R2, RZ, 0x5, R0.reuse ;  /* 0x00000005ff027819 */ /* 0x101fe40000011600 */
[----:B------:R-:W-:-:S03]  /*0050*/  SHF.R.U32.HI R3, RZ, 0x7, R0 ;  /* 0x00000007ff037819 */ /* 0x000fc60000011600 */
[----:B------:R-:W0:Y:S04]  /*0060*/  SHFL.IDX PT, R5, R2, RZ, 0x1f ;  /* 0x00001fff02057589 */ /* 0x000e2800000e0000 */
[----:B------:R1:W2:Y:S01]  /*0070*/  SHFL.IDX PT, R6, R3, RZ, 0x1f ;  /* 0x00001fff03067589 */ /* 0x0002a200000e0000 */
[----:B0-----:R-:W-:-:S13]  /*0080*/  ISETP.NE.OR P0, PT, R5, RZ, !P0 ;  /* 0x000000ff0500720c */ /* 0x001fda0004705670 */
[----:B-12---:R-:W-:Y:S05]  /*0090*/  @P0 BRA `(.L_x_1) ;  /* 0x0000000000200947 */ /* 0x006fea0003800000 */
[----:B------:R-:W-:Y:S02]  /*00a0*/  ULDC.64 UR4, c[0x0][0x198] ;  /* 0x0000660000047ab9 */ /* 0x000fe40000000a00 */
[----:B------:R-:W-:Y:S02]  /*00b0*/  UIADD3 UR6, UP0, UR4, 0xf0, URZ ;  /* 0x000000f004067890 */ /* 0x000fe4000ff1e03f */
[----:B------:R-:W-:Y:S02]  /*00c0*/  UIADD3 UR4, UP1, UR4, 0x1f0, URZ ;  /* 0x000001f004047890 */ /* 0x000fe4000ff3e03f */
[----:B------:R-:W-:Y:S02]  /*00d0*/  UIADD3.X UR7, URZ, UR5, URZ, UP0, !UPT ;  /* 0x000000053f077290 */ /* 0x000fe400087fe43f */
[----:B------:R-:W-:-:S07]  /*00e0*/  UIADD3.X UR5, URZ, UR5, URZ, UP1, !UPT ;  /* 0x000000053f057290 */ /* 0x000fce0008ffe43f */
[----:B------:R0:W-:Y:S02]  /*00f0*/  UTMACCTL.PF [UR6] ;  /* 0x00000000060079b9 */ /* 0x0001e40008040000 */
[----:B------:R0:W-:Y:S02]  /*0100*/  UTMACCTL.PF [UR4] ;  /* 0x00000000040079b9 */ /* 0x0001e40008040000 */
[----:B0-----:R-:W-:Y:S01]  /*0110*/  NOP ;  /* 0x0000000000007918 */ /* 0x001fe20000000000 */
.L_x_1:
[----:B------:R-:W-:Y:S05]  /*0120*/  BSYNC B0 ;  /* 0x0000000000007941 */ /* 0x000fea0003800000 */
.L_x_0:
[----:B------:R-:W0:Y:S02]  /*0130*/  SHFL.IDX PT, R3, R2, RZ, 0x1f ;  /* 0x00001fff02037589 */ /* 0x000e2400000e0000 */
[----:B0-----:R-:W-:-:S13]  /*0140*/  ISETP.NE.AND P0, PT, R3, RZ, PT ;  /* 0x000000ff0300720c */ /* 0x001fda0003f05270 */
[----:B------:R-:W-:Y:S05]  /*0150*/  @P0 BRA `(.L_x_2) ;  /* 0x0000000400240947 */ /* 0x000fea0003800000 */
[----:B------:R-:W-:Y:S01]  /*0160*/  ELECT P0, URZ, PT ;  /* 0x00000000003f782f */ /* 0x000fe20003800000 */
[----:B------:R-:W-:-:S12]  /*0170*/  BSSY B0, `(.L_x_2) ;  /* 0x0000047000007945 */ /* 0x000fd80003800000 */
[----:B------:R-:W-:Y:S05]  /*0180*/  @!P0 BRA `(.L_x_3) ;  /* 0x0000000400148947 */ /* 0x000fea0003800000 */
[----:B------:R-:W0:Y:S01]  /*0190*/  S2UR UR8, SR_CgaCtaId ;  /* 0x00000000000879c3 */ /* 0x000e220000008800 */
[----:B------:R-:W-:Y:S01]  /*01a0*/  UMOV UR4, 0x400 ;  /* 0x0000040000047882 */ /* 0x000fe20000000000 */
[----:B------:R-:W-:Y:S01]  /*01b0*/  UMOV UR5, 0x1 ;  /* 0x0000000100057882 */ /* 0x000fe20000000000 */
[----:B------:R-:W-:Y:S02]  /*01c0*/  UMOV UR6, 0x100 ;  /* 0x0000010000067882 */ /* 0x000fe40000000000 */
[----:B------:R-:W-:-:S04]  /*01d0*/  UIADD3 UR6, -UR6, 0x100000, URZ ;  /* 0x0010000006067890 */ /* 0x000fc8000fffe13f */
[----:B------:R-:W-:Y:S02]  /*01e0*/  USHF.L.U32 UR7, UR6, 0xb, URZ ;  /* 0x0000000b06077899 */ /* 0x000fe4000800063f */
[----:B------:R-:W-:Y:S02]  /*01f0*/  USHF.L.U32 UR6, UR6, 0x1, URZ ;  /* 0x0000000106067899 */ /* 0x000fe4000800063f */
[----:B0-----:R-:W-:Y:S02]  /*0200*/  ULEA UR8, UR8, UR4, 0x18 ;  /* 0x0000000408087291 */ /* 0x001fe4000f8ec03f */
[----:B------:R-:W-:-:S04]  /*0210*/  UIADD3 UR4, -UR5, 0x100000, URZ ;  /* 0x0010000005047890 */ /* 0x000fc8000fffe13f */
[----:B------:R-:W-:Y:S02]  /*0220*/  USHF.L.U32 UR5, UR4, 0xb, URZ ;  /* 0x0000000b04057899 */ /* 0x000fe4000800063f */
[----:B------:R-:W-:Y:S01]  /*0230*/  USHF.L.U32 UR4, UR4, 0x1, URZ ;  /* 0x0000000104047899 */ /* 0x000fe2000800063f */
[----:B------:R-:W0:Y:S11]  /*0240*/  FENCE.VIEW.ASYNC.S ;  /* 0x00000000000073c6 */ /* 0x000e360000000000 */
[----:B0-----:R0:W1:Y:S01]  /*0250*/  SYNCS.EXCH.64 URZ, [UR8], UR4 ;  /* 0x00000004083f75b2 */ /* 0x0010620008000100 */
[----:B------:R0:W2:Y:S01]  /*0260*/  SYNCS.EXCH.64 URZ, [UR8+0xe0], UR6 ;  /* 0x0000e006083f75b2 */ /* 0x0000a20008000100 */
[----:B------:R0:W3:Y:S01]  /*0270*/  SYNCS.EXCH.64 URZ, [UR8+0x8], UR4 ;  /* 0x00000804083f75b2 */ /* 0x0000e20008000100 */
[----:B------:R0:W4:Y:S01]  /*0280*/  SYNCS.EXCH.64 URZ, [UR8+0xe8], UR6 ;  /* 0x0000e806083f75b2 */ /* 0x0001220008000100 */
[----:B------:R0:W0:Y:S01]  /*0290*/  SYNCS.EXCH.64 URZ, [UR8+0x10], UR4 ;  /* 0x00001004083f75b2 */ /* 0x0000220008000100 */
        /* <DEDUP_REMOVED lines=51> */
[----:B-1234-:R-:W-:Y:S01]  /*05d0*/  NOP ;  /* 0x0000000000007918 */ /* 0x01efe20000000000 */
.L_x_3:
[----:B0-----:R-:W-:Y:S05]  /*05e0*/  BSYNC B0 ;  /* 0x0000000000007941 */ /* 0x001fea0003800000 */
.L_x_2:
[----:B------:R-:W0:Y:S01]  /*05f0*/  SHFL.IDX PT, R2, R2, RZ, 0x1f ;  /* 0x00001fff02027589 */ /* 0x000e2200000e0000 */
[----:B------:R-:W1:Y:S01]  /*0600*/  LDC R3, c[0x0][0x65c] ;  /* 0x00019700ff037b82 */ /* 0x000e620000000800 */
[----:B------:R-:W-:Y:S02]  /*0610*/  ELECT P0, URZ, PT ;  /* 0x00000000003f782f */ /* 0x000fe40003800000 */
[----:B------:R-:W-:Y:S01]  /*0620*/  SHF.R.S32.HI R4, RZ, 0x1f, R5 ;  /* 0x0000001fff047819 */ /* 0x000fe20000011405 */
[----:B------:R-:W2:Y:S01]  /*0630*/  S2R R10, SR_CTAID.Y ;  /* 0x00000000000a7919 */ /* 0x000ea20000002600 */
[----:B------:R-:W-:Y:S01]  /*0640*/  UMOV UR4, 0x20 ;  /* 0x0000002000047882 */ /* 0x000fe20000000000 */
[C---:B------:R-:W-:Y:S01]  /*0650*/  ISETP.NE.AND P3, PT, R6.reuse, RZ, PT ;  /* 0x000000ff0600720c */ /* 0x040fe20003f65270 */
[----:B------:R-:W-:Y:S01]  /*0660*/  VIADD R11, R6, 0xffffffff ;  /* 0xffffffff060b7836 */ /* 0x000fe20000000000 */
[----:B------:R-:W3:Y:S01]  /*0670*/  S2R R8, SR_CTAID.X ;  /* 0x0000000000087919 */ /* 0x000ee20000002500 */
[----:B------:R-:W-:Y:S01]  /*0680*/  LEA.HI R4, R4, R5, RZ, 0x2 ;  /* 0x0000000504047211 */ /* 0x000fe200078f10ff */
[----:B------:R-:W-:Y:S01]  /*0690*/  NOP ;  /* 0x0000000000007918 */ /* 0x000fe20000000000 */
[----:B------:R-:W-:Y:S01]  /*06a0*/  NOP ;  /* 0x0000000000007918 */ /* 0x000fe20000000000 */
[----:B------:R-:W-:-:S02]  /*06b0*/  ISETP.GE.U32.AND P1, PT, R11, 0x2, PT ;  /* 0x000000020b00780c */ /* 0x000fc40003f26070 */
[----:B------:R-:W-:-:S05]  /*06c0*/  LOP3.LUT R4, R4, 0xfffffffc, RZ, 0xc0, !PT ;  /* 0xfffffffc04047812 */ /* 0x000fca00078ec0ff */
[----:B------:R-:W-:Y:S01]  /*06d0*/  IMAD.IADD R5, R5, 0x1, -R4 ;  /* 0x0000000105057824 */ /* 0x000fe200078e0a04 */
[----:B0-----:R-:W-:Y:S02]  /*06e0*/  ISETP.NE.OR P0, PT, R2, RZ, !P0 ;  /* 0x000000ff0200720c */ /* 0x001fe40004705670 */
[----:B-1----:R-:W-:-:S11]  /*06f0*/  ISETP.NE.AND P2, PT, R3, 0x1, PT ;  /* 0x000000010300780c */ /* 0x002fd60003f45270 */
[----:B------:R-:W-:Y:S01]  /*0700*/  VOTEU.ALL UP0, P0 ;  /* 0x00000000003f7886 */ /* 0x000fe20000000000 */
[----:B------:R-:W-:Y:S01]  /*0710*/  VOTEU.ALL UP1, P0 ;  /* 0x00000000003f7886 */ /* 0x000fe20000020000 */
[----:B------:R-:W3:Y:S01]  /*0720*/  @P2 LDC R9, c[0x0][0x10] ;  /* 0x00000400ff092b82 */ /* 0x000ee20000000800 */
[----:B--2---:R-:W-:Y:S02]  /*0730*/  @P2 IMAD.MOV.U32 R2, RZ, RZ, R10 ;  /* 0x000000ffff022224 */ /* 0x004fe400078e000a */
[----:B------:R-:W-:Y:S01]  /*0740*/  @!UP0 UMOV UR6, 0x400 ;  /* 0x0000040000068882 */ /* 0x000fe20000000000 */
[----:B------:R-:W-:-:S04]  /*0750*/  @!UP0 UIADD3 UR4, -UR4, 0x100000, URZ ;  /* 0x0010000004048890 */ /* 0x000fc8000fffe13f */
[----:B------:R-:W-:Y:S02]  /*0760*/  @!UP0 USHF.L.U32 UR5, UR4, 0xb, URZ ;  /* 0x0000000b04058899 */ /* 0x000fe4000800063f */
[----:B------:R-:W-:Y:S01]  /*0770*/  @!UP0 USHF.L.U32 UR4, UR4, 0x1, URZ ;  /* 0x0000000104048899 */ /* 0x000fe2000800063f */
[----:B------:R-:W-:Y:S02]  /*0780*/  @P2 IMAD.MOV.U32 R3, RZ, RZ, RZ ;  /* 0x000000ffff032224 */ /* 0x000fe400078e00ff */
[----:B------:R-:W-:Y:S01]  /*0790*/  @P2 IMAD.MOV.U32 R13, RZ, RZ, RZ ;  /* 0x000000ffff0d2224 */ /* 0x000fe200078e00ff */
[----:B------:R-:W0:Y:S08]  /*07a0*/  @!UP0 S2UR UR7, SR_CgaCtaId ;  /* 0x00000000000789c3 */ /* 0x000e300000008800 */
[----:B------:R-:W1:Y:S01]  /*07b0*/  @!P2 LDC R7, c[0x0][0xc] ;  /* 0x00000300ff07ab82 */ /* 0x000e620000000800 */
[----:B---3--:R-:W-:-:S04]  /*07c0*/  @P2 IMAD.WIDE.U32 R2, R8, R9, R2 ;  /* 0x0000000908022225 */ /* 0x008fc800078e0002 */
[----:B------:R-:W-:Y:S02]  /*07d0*/  IMAD.MOV.U32 R9, RZ, RZ, RZ ;  /* 0x000000ffff097224 */ /* 0x000fe400078e00ff */
[----:B------:R-:W-:Y:S01]  /*07e0*/  @P2 IMAD.IADD R3, R3, 0x1, R13 ;  /* 0x0000000103032824 */ /* 0x000fe200078e020d */
[----:B0-----:R-:W-:Y:S01]  /*07f0*/  @!UP0 ULEA UR6, UR7, UR6, 0x18 ;  /* 0x0000000607068291 */ /* 0x001fe2000f8ec03f */
[----:B------:R-:W-:Y:S01]  /*0800*/  VOTEU.ALL UP0, P0 ;  /* 0x00000000003f7886 */ /* 0x000fe20000000000 */
[----:B------:R-:W-:-:S04]  /*0810*/  ISETP.NE.AND P0, PT, R5, 0x3, PT ;  /* 0x000000030500780c */ /* 0x000fc80003f05270 */
[----:B------:R-:W-:-:S04]  /*0820*/  ISETP.EQ.OR P0, PT, R5, RZ, !P0 ;  /* 0x000000ff0500720c */ /* 0x000fc80004702670 */
[----:B------:R-:W-:Y:S01]  /*0830*/  ISETP.EQ.AND P0, PT, R6, RZ, P0 ;  /* 0x000000ff0600720c */ /* 0x000fe20000702270 */
[----:B------:R-:W0:Y:S02]  /*0840*/  FENCE.VIEW.ASYNC.S ;  /* 0x00000000000073c6 */ /* 0x000e240000000000 */
[----:B0-----:R0:W2:Y:S01]  /*0850*/  @!UP0 SYNCS.EXCH.64 URZ, [UR6+0x1d0], UR4 ;  /* 0x0001d004063f85b2 */ /* 0x0010a20008000100 */
[----:B-1----:R-:W-:Y:S01]  /*0860*/  @!P2 IMAD.WIDE.U32 R6, R7, R10, R8 ;  /* 0x0000000a0706a225 */ /* 0x002fe200078e0008 */
[----:B------:R-:W-:-:S03]  /*0870*/  SEL R4, RZ, 0x1, !P0 ;  /* 0x00000001ff047807 */ /* 0x000fc60004000000 */
[----:B------:R-:W-:Y:S02]  /*0880*/  @!P2 IMAD.MOV.U32 R2, RZ, RZ, R6 ;  /* 0x000000ffff02a224 */ /* 0x000fe400078e0006 */
[----:B------:R-:W-:Y:S01]  /*0890*/  @!P2 IMAD.MOV.U32 R3, RZ, RZ, R7 ;  /* 0x000000ffff03a224 */ /* 0x000fe200078e0007 */
[----:B------:R-:W-:Y:S01]  /*08a0*/  SEL R4, R4, 0x2, P1 ;  /* 0x0000000204047807 */ /* 0x000fe20000800000 */
[----:B------:R0:W2:Y:S01]  /*08b0*/  @!UP1 SYNCS.EXCH.64 URZ, [UR6+0x1d8], UR4 ;  /* 0x0001d804063f95b2 */ /* 0x0000a20008000100 */
[----:B------:R-:W-:Y:S01]  /*08c0*/  NOP ;  /* 0x0000000000007918 */ /* 0x000fe20000000000 */
[----:B--2---:R-:W-:Y:S06]  /*08d0*/  BAR.SYNC.DEFER_BLOCKING 0x0 ;  /* 0x0000000000007b1d */ /* 0x004fec0000010000 */
[----:B------:R-:W-:Y:S05]  /*08e0*/  @!P3 BRA `(.L_x_4) ;  /* 0x000000740034b947 */ /* 0x000fea0003800000 */
[----:B------:R-:W-:-:S13]  /*08f0*/  ISETP.GT.U32.AND P0, PT, R11, 0x1, PT ;  /* 0x000000010b00780c */ /* 0x000fda0003f04070 */
[----:B0-----:R-:W-:Y:S05]  /*0900*/  @P0 EXIT ;  /* 0x000000000000094d */ /* 0x001fea0003800000 */
[----:B------:R-:W-:Y:S01]  /*0910*/  ULDC.64 UR4, c[0x0][0x650] ;  /* 0x0001940000047ab9 */ /* 0x000fe20000000a00 */
[----:B------:R-:W-:Y:S01]  /*0920*/  PRMT R12, RZ, 0x7610, R12 ;  /* 0x00007610ff0c7816 */ /* 0x000fe2000000000c */
[----:B------:R-:W-:Y:S01]  /*0930*/  IMAD.MOV.U32 R6, RZ, RZ, -0x1 ;  /* 0xffffffffff067424 */ /* 0x000fe200078e00ff */
[----:B------:R-:W-:Y:S01]  /*0940*/  ISETP.GE.U32.AND P0, PT, R2, UR4, PT ;  /* 0x0000000402007c0c */ /* 0x000fe2000bf06070 */
[----:B------:R-:W-:Y:S02]  /*0950*/  IMAD.MOV.U32 R7, RZ, RZ, -0x1 ;  /* 0xffffffffff077424 */ /* 0x000fe400078e00ff */
[----:B------:R-:W-:Y:S01]  /*0960*/  IMAD.MOV.U32 R5, RZ, RZ, -0x1 ;  /* 0xffffffffff057424 */ /* 0x000fe200078e00ff */
[----:B------:R-:W-:-:S13]  /*0970*/  ISETP.GE.U32.AND.EX P0, PT, R3, UR5, PT, P0 ;  /* 0x0000000503007c0c */ /* 0x000fda000bf06100 */
[----:B------:R-:W-:Y:S05]  /*0980*/  @P0 BRA `(.L_x_5) ;  /* 0x00000004005c0947 */ /* 0x000fea0003800000 */
[----:B------:R-:W0:Y:S01]  /*0990*/  LDC.64 R16, c[0x0][0x628] ;  /* 0x00018a00ff107b82 */ /* 0x000e220000000a00 */
[----:B------:R-:W-:Y:S02]  /*09a0*/  IMAD.MOV.U32 R6, RZ, RZ, R2 ;  /* 0x000000ffff067224 */ /* 0x000fe400078e0002 */
[----:B------:R-:W-:-:S05]  /*09b0*/  IMAD.MOV.U32 R7, RZ, RZ, R3 ;  /* 0x000000ffff077224 */ /* 0x000fca00078e0003 */
[----:B------:R-:W1:Y:S08]  /*09c0*/  LDC R18, c[0x0][0x630] ;  /* 0x00018c00ff127b82 */ /* 0x000e700000000800 */
[----:B------:R-:W2:Y:S01]  /*09d0*/  LDC.64 R20, c[0x0][0x620] ;  /* 0x00018800ff147b82 */ /* 0x000ea20000000a00 */
[----:B0-----:R-:W-:-:S04]  /*09e0*/  ISETP.NE.U32.AND P0, PT, R16, RZ, PT ;  /* 0x000000ff1000720c */ /* 0x001fc80003f05070 */
[----:B------:R-:W-:-:S13]  /*09f0*/  ISETP.NE.AND.EX P0, PT, R17, RZ, PT, P0 ;  /* 0x000000ff1100720c */ /* 0x000fda0003f05300 */
[----:B-12---:R-:W-:Y:S05]  /*0a00*/  @!P0 BRA `(.L_x_6) ;  /* 0x0000000000288947 */ /* 0x006fea0003800000 */
[----:B------:R-:W0:Y:S02]  /*0a10*/  LDC R5, c[0x0][0x634] ;  /* 0x00018d00ff057b82 */ /* 0x000e240000000800 */
[----:B0-----:R-:W-:-:S05]  /*0a20*/  IADD3 R5, P0, R2, R5, RZ ;  /* 0x0000000502057210 */ /* 0x001fca0007f1e0ff */
[----:B------:R-:W-:-:S04]  /*0a30*/  IMAD.X R11, RZ, RZ, R3, P0 ;  /* 0x000000ffff0b7224 */ /* 0x000fc800000e0603 */
[----:B------:R-:W-:-:S04]  /*0a40*/  IMAD.WIDE.U32 R6, R11, R16, RZ ;  /* 0x000000100b067225 */ /* 0x000fc800078e00ff */
[----:B------:R-:W-:-:S04]  /*0a50*/  IMAD.WIDE.U32 R12, P0, R5, R17, R6 ;  /* 0x00000011050c7225 */ /* 0x000fc80007800006 */
[----:B------:R-:W-:-:S04]  /*0a60*/  IMAD.WIDE.U32 R6, R5, R16, RZ ;  /* 0x0000001005067225 */ /* 0x000fc800078e00ff */
[----:B------:R-:W-:Y:S01]  /*0a70*/  IMAD.X R15, RZ, RZ, RZ, P0 ;  /* 0x000000ffff0f7224 */ /* 0x000fe200000e06ff */
[----:B------:R-:W-:Y:S01]  /*0a80*/  IADD3 RZ, P0, R7, R12, RZ ;  /* 0x0000000c07ff7210 */ /* 0x000fe20007f1e0ff */
[----:B------:R-:W-:-:S04]  /*0a90*/  IMAD.MOV.U32 R14, RZ, RZ, R13 ;  /* 0x000000ffff0e7224 */ /* 0x000fc800078e000d */
[----:B------:R-:W-:-:S08]  /*0aa0*/  IMAD.WIDE.U32.X R6, R11, R17, R14, P0 ;  /* 0x000000110b067225 */ /* 0x000fd000000e040e */
.L_x_6:
[--C-:B------:R-:W-:Y:S01]  /*0ab0*/  SHF.R.U64 R26, R6, R18, R7.reuse ;  /* 0x00000012061a7219 */ /* 0x100fe20000001207 */
[----:B------:R-:W0:Y:S01]  /*0ac0*/  LDC.64 R22, c[0x0][0x640] ;  /* 0x00019000ff167b82 */ /* 0x000e220000000a00 */
[----:B------:R-:W-:Y:S01]  /*0ad0*/  I2FP.F32.U32 R5, R8 ;  /* 0x0000000800057245 */ /* 0x000fe20000201000 */
[----:B------:R-:W-:Y:S01]  /*0ae0*/  ULDC UR4, c[0x0][0x150] ;  /* 0x0000540000047ab9 */ /* 0x000fe20000000800 */
[----:B------:R-:W-:Y:S02]  /*0af0*/  SHF.R.U32.HI R6, RZ, R18, R7 ;  /* 0x00000012ff067219 */ /* 0x000fe40000011607 */
[----:B------:R-:W-:Y:S01]  /*0b00*/  IADD3 R11, P0, RZ, -R26, RZ ;  /* 0x8000001aff0b7210 */ /* 0x000fe20007f1e0ff */
[----:B------:R-:W-:Y:S01]  /*0b10*/  FMUL R5, R5, UR4 ;  /* 0x0000000405057c20 */ /* 0x000fe20008400000 */
[----:B------:R-:W-:Y:S01]  /*0b20*/  ULDC UR4, c[0x0][0x154] ;  /* 0x0000550000047ab9 */ /* 0x000fe20000000800 */
[----:B------:R-:W1:Y:S02]  /*0b30*/  LDC R14, c[0x0][0x618] ;  /* 0x00018600ff0e7b82 */ /* 0x000e640000000800 */
[----:B------:R-:W-:-:S02]  /*0b40*/  IMAD.X R13, RZ, RZ, ~R6, P0 ;  /* 0x000000ffff0d7224 */ /* 0x000fc400000e0e06 */
[----:B------:R-:W2:Y:S01]  /*0b50*/  F2I.U32.TRUNC.NTZ R5, R5 ;  /* 0x0000000500057305 */ /* 0x000ea2000020f000 */
[----:B------:R-:W-:-:S03]  /*0b60*/  IMAD.WIDE.U32 R6, R11, R20, R2 ;  /* 0x000000140b067225 */ /* 0x000fc600078e0002 */
[----:B------:R-:W3:Y:S01]  /*0b70*/  LDC R9, c[0x0][0x144] ;  /* 0x00005100ff097b82 */ /* 0x000ee20000000800 */
[----:B------:R-:W-:-:S04]  /*0b80*/  IMAD R12, R13, R20, RZ ;  /* 0x000000140d0c7224 */ /* 0x000fc800078e02ff */
[----:B------:R-:W-:Y:S02]  /*0b90*/  IMAD R11, R11, R21, R12 ;  /* 0x000000150b0b7224 */ /* 0x000fe400078e020c */
[----:B------:R-:W-:Y:S01]  /*0ba0*/  IMAD.MOV.U32 R12, RZ, RZ, 0x1 ;  /* 0x00000001ff0c7424 */ /* 0x000fe200078e00ff */
[----:B------:R-:W4:Y:S01]  /*0bb0*/  LDC R18, c[0x0][0x608] ;  /* 0x00018200ff127b82 */ /* 0x000f220000000800 */
[----:B------:R-:W-:Y:S01]  /*0bc0*/  IMAD.IADD R11, R7, 0x1, R11 ;  /* 0x00000001070b7824 */ /* 0x000fe200078e020b */
[----:B0-----:R-:W-:Y:S01]  /*0bd0*/  ISETP.NE.U32.AND P0, PT, R22, RZ, PT ;  /* 0x000000ff1600720c */ /* 0x001fe20003f05070 */
[----:B--2---:R-:W-:-:S03]  /*0be0*/  IMAD.MOV R7, RZ, RZ, -R5 ;  /* 0x000000ffff077224 */ /* 0x004fc600078e0a05 */
[----:B------:R-:W-:Y:S02]  /*0bf0*/  ISETP.NE.AND.EX P0, PT, R23, RZ, PT, P0 ;  /* 0x000000ff1700720c */ /* 0x000fe40003f05300 */
[----:B------:R-:W0:Y:S01]  /*0c00*/  LDC R13, c[0x0][0x658] ;  /* 0x00019600ff0d7b82 */ /* 0x000e220000000800 */
[--C-:B-1----:R-:W-:Y:S02]  /*0c10*/  SHF.R.U64 R16, R6, R14, R11.reuse ;  /* 0x0000000e06107219 */ /* 0x102fe4000000120b */
[----:B------:R-:W-:Y:S02]  /*0c20*/  I2FP.F32.U32 R6, R10 ;  /* 0x0000000a00067245 */ /* 0x000fe40000201000 */
[----:B------:R-:W-:-:S03]  /*0c30*/  SHF.R.U32.HI R11, RZ, R14, R11 ;  /* 0x0000000eff0b7219 */ /* 0x000fc6000001160b */
[----:B------:R-:W1:Y:S01]  /*0c40*/  LDC R17, c[0x0][0x148] ;  /* 0x00005200ff117b82 */ /* 0x000e620000000800 */
[----:B---3--:R-:W-:Y:S02]  /*0c50*/  IMAD R5, R9, R7, R8 ;  /* 0x0000000709057224 */ /* 0x008fe400078e0208 */
[----:B------:R-:W-:Y:S01]  /*0c60*/  FMUL R7, R6, UR4 ;  /* 0x0000000406077c20 */ /* 0x000fe20008400000 */
[----:B------:R-:W-:-:S03]  /*0c70*/  IMAD.MOV.U32 R6, RZ, RZ, -0x1 ;  /* 0xffffffffff067424 */ /* 0x000fc600078e00ff */
[----:B------:R2:W3:Y:S01]  /*0c80*/  F2I.U32.TRUNC.NTZ R15, R7 ;  /* 0x00000007000f7305 */ /* 0x0004e2000020f000 */
[----:B------:R-:W1:Y:S01]  /*0c90*/  LDC R21, c[0x0][0x600] ;  /* 0x00018000ff157b82 */ /* 0x000e620000000800 */
[-CC-:B----4-:R-:W-:Y:S02]  /*0ca0*/  SHF.R.U64 R27, R16, R18.reuse, R11.reuse ;  /* 0x00000012101b7219 */ /* 0x190fe4000000120b */
[----:B------:R-:W-:-:S05]  /*0cb0*/  SHF.R.U32.HI R8, RZ, R18, R11 ;  /* 0x00000012ff087219 */ /* 0x000fca000001160b */
[----:B------:R-:W4:Y:S01]  /*0cc0*/  LDC R20, c[0x0][0x648] ;  /* 0x00019200ff147b82 */ /* 0x000f220000000800 */
[-CC-:B0-----:R-:W-:Y:S02]  /*0cd0*/  SHF.R.U64 R18, R27, R13.reuse, R8.reuse ;  /* 0x0000000d1b127219 */ /* 0x181fe40000001208 */
[-C--:B------:R-:W-:Y:S02]  /*0ce0*/  SHF.L.U32 R6, R6, R13.reuse, RZ ;  /* 0x0000000d06067219 */ /* 0x080fe400000006ff */
[-C--:B------:R-:W-:Y:S02]  /*0cf0*/  SHF.R.U32.HI R8, RZ, R13.reuse, R8 ;  /* 0x0000000dff087219 */ /* 0x080fe40000011608 */
[----:B------:R-:W-:Y:S01]  /*0d00*/  LOP3.LUT R14, RZ, R6, RZ, 0x33, !PT ;  /* 0x00000006ff0e7212 */ /* 0x000fe200078e33ff */
[----:B------:R-:W0:Y:S01]  /*0d10*/  LDC R25, c[0x0][0x638] ;  /* 0x00018e00ff197b82 */ /* 0x000e220000000800 */
[----:B------:R-:W-:Y:S01]  /*0d20*/  SHF.L.U32 R11, R12, R13, RZ ;  /* 0x0000000d0c0b7219 */ /* 0x000fe200000006ff */
[----:B------:R-:W-:-:S02]  /*0d30*/  IMAD.MOV.U32 R6, RZ, RZ, R18 ;  /* 0x000000ffff067224 */ /* 0x000fc400078e0012 */
[----:B--2---:R-:W-:-:S04]  /*0d40*/  IMAD.MOV.U32 R7, RZ, RZ, R8 ;  /* 0x000000ffff077224 */ /* 0x004fc800078e0008 */
[----:B------:R-:W2:Y:S01]  /*0d50*/  LDC R24, c[0x0][0x610] ;  /* 0x00018400ff187b82 */ /* 0x000ea20000000800 */
[----:B---3--:R-:W-:Y:S05]  /*0d60*/  @!P0 BRA `(.L_x_7) ;  /* 0x0000000000288947 */ /* 0x008fea0003800000 */
[----:B------:R-:W3:Y:S02]  /*0d70*/  LDC R13, c[0x0][0x64c] ;  /* 0x00019300ff0d7b82 */ /* 0x000ee40000000800 */
[----:B---3--:R-:W-:-:S05]  /*0d80*/  IADD3 R13, P0, R18, R13, RZ ;  /* 0x0000000d120d7210 */ /* 0x008fca0007f1e0ff */
        /* <DEDUP_REMOVED lines=8> */
.L_x_7:
[----:B----4-:R-:W-:Y:S01]  /*0e10*/  SHF.R.U64 R6, R6, R20, R7 ;  /* 0x0000001406067219 */ /* 0x010fe20000001207 */
[----:B-1----:R-:W-:Y:S01]  /*0e20*/  VIADD R7, R21, 0xffffffff ;  /* 0xffffffff15077836 */ /* 0x002fe20000000000 */
[----:B------:R-:W-:Y:S01]  /*0e30*/  LOP3.LUT R14, R27, R14, RZ, 0xc0, !PT ;  /* 0x0000000e1b0e7212 */ /* 0x000fe200078ec0ff */
[----:B------:R-:W-:Y:S02]  /*0e40*/  IMAD.MOV R15, RZ, RZ, -R15 ;  /* 0x000000ffff0f7224 */ /* 0x000fe400078e0a0f */
[----:B------:R-:W-:Y:S01]  /*0e50*/  IMAD.MOV R8, RZ, RZ, -R6 ;  /* 0x000000ffff087224 */ /* 0x000fe200078e0a06 */
[----:B------:R-:W-:Y:S01]  /*0e60*/  LOP3.LUT R7, R16, R7, RZ, 0xc0, !PT ;  /* 0x0000000710077212 */ /* 0x000fe200078ec0ff */
[----:B------:R-:W-:Y:S02]  /*0e70*/  IMAD R14, R11, R6, R14 ;  /* 0x000000060b0e7224 */ /* 0x000fe400078e020e */
[----:B------:R-:W-:Y:S02]  /*0e80*/  @P2 IMAD R5, R17, R15, R10 ;  /* 0x0000000f11052224 */ /* 0x000fe400078e020a */
[----:B0-----:R-:W-:-:S02]  /*0e90*/  IMAD R6, R8, R25, R18 ;  /* 0x0000001908067224 */ /* 0x001fc400078e0212 */
[----:B--2---:R-:W-:Y:S02]  /*0ea0*/  IMAD R5, R14, R24, R5 ;  /* 0x000000180e057224 */ /* 0x004fe400078e0205 */
[----:B------:R-:W-:Y:S02]  /*0eb0*/  IMAD R6, R6, R21, R7 ;  /* 0x0000001506067224 */ /* 0x000fe400078e0207 */
[----:B------:R-:W-:-:S03]  /*0ec0*/  IMAD.MOV.U32 R12, RZ, RZ, 0x1 ;  /* 0x00000001ff0c7424 */ /* 0x000fc600078e00ff */
[----:B------:R-:W-:Y:S02]  /*0ed0*/  SEL R7, R6, R5, !P2 ;  /* 0x0000000506077207 */ /* 0x000fe40005000000 */
[----:B------:R-:W-:Y:S01]  /*0ee0*/  SEL R6, R5, R6, !P2 ;  /* 0x0000000605067207 */ /* 0x000fe20005000000 */
[----:B------:R-:W-:-:S07]  /*0ef0*/  IMAD.MOV.U32 R5, RZ, RZ, R26 ;  /* 0x000000ffff057224 */ /* 0x000fce00078e001a */
.L_x_5:
[----:B------:R-:W-:-:S08]  /*0f00*/  NOP ;  /* 0x0000000000007918 */ /* 0x000fd00000000000 */
[----:B------:R-:W0:Y:S02]  /*0f10*/  USETMAXREG.TRY_ALLOC.CTAPOOL UP0, 0xe8 ;  /* 0x000000e8000079c8 */ /* 0x000e240008000600 */
[----:B0-----:R-:W-:-:S13]  /*0f20*/  PLOP3.LUT P0, PT, PT, PT, UP0, 0x80, 0x0 ;  /* 0x000000000000781c */ /* 0x001fda0003f0f008 */
[----:B------:R-:W-:Y:S05]  /*0f30*/  @!P0 BRA `(.L_x_5) ;  /* 0xfffffffc00f08947 */ /* 0x000fea000383ffff */
[----:B------:R-:W-:Y:S01]  /*0f40*/  ULDC.64 UR4, c[0x0][0x598] ;  /* 0x0001660000047ab9 */ /* 0x000fe20000000a00 */
[----:B------:R-:W-:Y:S01]  /*0f50*/  ULDC.64 UR18, c[0x0][0x208] ;  /* 0x0000820000127ab9 */ /* 0x000fe20000000a00 */
[----:B------:R-:W-:-:S04]  /*0f60*/  ISETP.NE.U32.AND P0, PT, RZ, UR4, PT ;  /* 0x00000004ff007c0c */ /* 0x000fc8000bf05070 */
[----:B------:R-:W-:-:S13]  /*0f70*/  ISETP.NE.AND.EX P0, PT, RZ, UR5, PT, P0 ;  /* 0x00000005ff007c0c */ /* 0x000fda000bf05300 */
[----:B------:R-:W-:Y:S05]  /*0f80*/  @!P0 BRA `(.L_x_8) ;  /* 0x00000000001c8947 */ /* 0x000fea0003800000 */
[----:B------:R-:W0:Y:S02]  /*0f90*/  LDC.64 R8, c[0x0][0x598] ;  /* 0x00016600ff087b82 */ /* 0x000e240000000a00 */
[----:B0-----:R-:W2:Y:S02]  /*0fa0*/  LDG.E.64 R8, desc[UR18][R8.64] ;  /* 0x0000001208087981 */ /* 0x001ea4000c1e1b00 */
[----:B--2---:R-:W-:-:S04]  /*0fb0*/  ISETP.NE.U32.AND P0, PT, R8, RZ, PT ;  /* 0x000000ff0800720c */ /* 0x004fc80003f05070 */
[----:B------:R-:W-:-:S13]  /*0fc0*/  ISETP.NE.AND.EX P0, PT, R9, RZ, PT, P0 ;  /* 0x000000ff0900720c */ /* 0x000fda0003f05300 */
[----:B------:R-:W-:Y:S05]  /*0fd0*/  @!P0 BRA `(.L_x_8) ;  /* 0x0000000000088947 */ /* 0x000fea0003800000 */
[----:B------:R0:W5:Y:S01]  /*0fe0*/  LD.E R8, desc[UR18][R8.64] ;  /* 0x0000001208087980 */ /* 0x000162000c101900 */
[----:B------:R-:W-:Y:S05]  /*0ff0*/  BRA `(.L_x_9) ;  /* 0x0000000000207947 */ /* 0x000fea0003800000 */
.L_x_8:
[----:B------:R-:W-:Y:S02]  /*1000*/  ULDC.64 UR4, c[0x0][0x588] ;  /* 0x0001620000047ab9 */ /* 0x000fe40000000a00 */
[----:B------:R-:W-:-:S04]  /*1010*/  ISETP.NE.U32.AND P0, PT, RZ, UR4, PT ;  /* 0x00000004ff007c0c */ /* 0x000fc8000bf05070 */
[----:B------:R-:W-:-:S13]  /*1020*/  ISETP.NE.AND.EX P0, PT, RZ, UR5, PT, P0 ;  /* 0x00000005ff007c0c */ /* 0x000fda000bf05300 */
[----:B------:R-:W-:Y:S05]  /*1030*/  @!P0 BRA `(.L_x_10) ;  /* 0x00000000000c8947 */ /* 0x000fea0003800000 */
[----:B------:R-:W0:Y:S02]  /*1040*/  LDC.64 R8, c[0x0][0x588] ;  /* 0x00016200ff087b82 */ /* 0x000e240000000a00 */
[----:B0-----:R1:W5:Y:S01]  /*1050*/  LDG.E R8, desc[UR18][R8.64] ;  /* 0x0000001208087981 */ /* 0x001362000c1e1900 */
[----:B------:R-:W-:Y:S05]  /*1060*/  BRA `(.L_x_9) ;  /* 0x0000000000047947 */ /* 0x000fea0003800000 */
.L_x_10:
[----:B------:R-:W2:Y:S02]  /*1070*/  LDC R8, c[0x0][0x580] ;  /* 0x00016000ff087b82 */ /* 0x000ea40000000800 */
.L_x_9:
[----:B------:R-:W-:Y:S02]  /*1080*/  ULDC.64 UR4, c[0x0][0x5a0] ;  /* 0x0001680000047ab9 */ /* 0x000fe40000000a00 */
[----:B------:R-:W-:-:S04]  /*1090*/  ISETP.NE.U32.AND P0, PT, RZ, UR4, PT ;  /* 0x00000004ff007c0c */ /* 0x000fc8000bf05070 */
[----:B------:R-:W-:-:S13]  /*10a0*/  ISETP.NE.AND.EX P0, PT, RZ, UR5, PT, P0 ;  /* 0x00000005ff007c0c */ /* 0x000fda000bf05300 */
[----:B------:R-:W-:Y:S05]  /*10b0*/  @!P0 BRA `(.L_x_11) ;  /* 0x00000000001c8947 */ /* 0x000fea0003800000 */
[----:B------:R-:W3:Y:S02]  /*10c0*/  LDC.64 R10, c[0x0][0x5a0] ;  /* 0x00016800ff0a7b82 */ /* 0x000ee40000000a00 */
[----:B---3--:R-:W3:Y:S02]  /*10d0*/  LDG.E.64 R10, desc[UR18][R10.64] ;  /* 0x000000120a0a7981 */ /* 0x008ee4000c1e1b00 */
[----:B---3--:R-:W-:-:S04]  /*10e0*/  ISETP.NE.U32.AND P0, PT, R10, RZ, PT ;  /* 0x000000ff0a00720c */ /* 0x008fc80003f05070 */
[----:B------:R-:W-:-:S13]  /*10f0*/  ISETP.NE.AND.EX P0, PT, R11, RZ, PT, P0 ;  /* 0x000000ff0b00720c */ /* 0x000fda0003f05300 */
[----:B------:R-:W-:Y:S05]  /*1100*/  @!P0 BRA `(.L_x_11) ;  /* 0x0000000000088947 */ /* 0x000fea0003800000 */
[----:B01----:R0:W5:Y:S01]  /*1110*/  LD.E R9, desc[UR18][R10.64] ;  /* 0x000000120a097980 */ /* 0x003162000c101900 */
[----:B------:R-:W-:Y:S05]  /*1120*/  BRA `(.L_x_12) ;  /* 0x0000000000207947 */ /* 0x000fea0003800000 */
.L_x_11:
[----:B------:R-:W-:Y:S02]  /*1130*/  ULDC.64 UR4, c[0x0][0x590] ;  /* 0x0001640000047ab9 */ /* 0x000fe40000000a00 */
[----:B------:R-:W-:-:S04]  /*1140*/  ISETP.NE.U32.AND P0, PT, RZ, UR4, PT ;  /* 0x00000004ff007c0c */ /* 0x000fc8000bf05070 */
[----:B------:R-:W-:-:S13]  /*1150*/  ISETP.NE.AND.EX P0, PT, RZ, UR5, PT, P0 ;  /* 0x00000005ff007c0c */ /* 0x000fda000bf05300 */
[----:B------:R-:W-:Y:S05]  /*1160*/  @!P0 BRA `(.L_x_13) ;  /* 0x00000000000c8947 */ /* 0x000fea0003800000 */
[----:B------:R-:W0:Y:S02]  /*1170*/  LDC.64 R10, c[0x0][0x590] ;  /* 0x00016400ff0a7b82 */ /* 0x000e240000000a00 */
[----:B01----:R1:W5:Y:S01]  /*1180*/  LDG.E R9, desc[UR18][R10.64] ;  /* 0x000000120a097981 */ /* 0x003362000c1e1900 */
[----:B------:R-:W-:Y:S05]  /*1190*/  BRA `(.L_x_12) ;  /* 0x0000000000047947 */ /* 0x000fea0003800000 */
.L_x_13:
[----:B01----:R-:W3:Y:S02]  /*11a0*/  LDC R9, c[0x0][0x584] ;  /* 0x00016100ff097b82 */ /* 0x003ee40000000800 */
.L_x_12:
[----:B------:R-:W-:-:S13]  /*11b0*/  LOP3.LUT P0, RZ, R12, 0xff, RZ, 0xc0, !PT ;  /* 0x000000ff0cff7812 */ /* 0x000fda000780c0ff */
[----:B------:R-:W-:Y:S05]  /*11c0*/  @!P0 EXIT ;  /* 0x000000000000894d */ /* 0x000fea0003800000 */
[----:B------:R-:W-:Y:S01]  /*11d0*/  ULDC UR4, c[0x0][0x28c] ;  /* 0x0000a30000047ab9 */ /* 0x000fe20000000800 */
[----:B------:R-:W-:Y:S01]  /*11e0*/  LOP3.LUT R138, R4, 0x1, RZ, 0xfc, !PT ;  /* 0x00000001048a7812 */ /* 0x000fe200078efcff */
[----:B------:R-:W-:-:S04]  /*11f0*/  UIADD3 UR4, UR4, 0x1f, URZ ;  /* 0x0000001f04047890 */ /* 0x000fc8000fffe03f */
[----:B------:R-:W-:-:S04]  /*1200*/  USHF.R.S32.HI UR5, URZ, 0x1f, UR4 ;  /* 0x0000001f3f057899 */ /* 0x000fc80008011404 */
[----:B------:R-:W-:-:S03]  /*1210*/  ULEA.HI UR5, UR5, UR4, URZ, 0x5 ;  /* 0x0000000405057291 */ /* 0x000fc6000f8f283f */
[----:B------:R-:W-:Y:S01]  /*1220*/  UMOV UR4, URZ ;  /* 0x0000003f00047c82 */ /* 0x000fe20008000000 */
[----:B------:R-:W-:-:S03]  /*1230*/  USHF.R.S32.HI UR9, URZ, 0x5, UR5 ;  /* 0x000000053f097899 */ /* 0x000fc60008011405 */
[----:B------:R-:W-:-:S09]  /*1240*/  UMOV UR5, URZ ;  /* 0x0000003f00057c82 */ /* 0x000fd20008000000 */
.L_x_166:
[----:B01----:R-:W-:Y:S01]  /*1250*/  LOP3.LUT R10, R0, 0x80, RZ, 0xc0, !PT ;  /* 0x00000080000a7812 */ /* 0x003fe200078ec0ff */
[----:B------:R-:W0:Y:S01]  /*1260*/  S2UR UR13, SR_CgaCtaId ;  /* 0x00000000000d79c3 */ /* 0x000e220000008800 */
[----:B------:R-:W-:Y:S01]  /*1270*/  UMOV UR12, 0x400 ;  /* 0x00000400000c7882 */ /* 0x000fe20000000000 */
[----:B------:R-:W-:Y:S01]  /*1280*/  UMOV UR6, URZ ;  /* 0x0000003f00067c82 */ /* 0x000fe20008000000 */
[----:B------:R-:W-:Y:S01]  /*1290*/  SHF.R.U32.HI R10, RZ, 0x7, R10 ;  /* 0x00000007ff0a7819 */ /* 0x000fe2000001160a */
[----:B------:R-:W-:Y:S01]  /*12a0*/  UMOV UR7, URZ ;  /* 0x0000003f00077c82 */ /* 0x000fe20008000000 */
[----:B------:R-:W-:Y:S01]  /*12b0*/  UMOV UR16, UR5 ;  /* 0x0000000500107c82 */ /* 0x000fe20008000000 */
[----:B------:R-:W-:Y:S02]  /*12c0*/  CS2R R14, SRZ ;  /* 0x00000000000e7805 */ /* 0x000fe4000001ff00 */
[----:B------:R-:W-:Y:S01]  /*12d0*/  CS2R R12, SRZ ;  /* 0x00000000000c7805 */ /* 0x000fe2000001ff00 */
[----:B------:R-:W1:Y:S01]  /*12e0*/  LDC R11, c[0x0][0x28c] ;  /* 0x0000a300ff0b7b82 */ /* 0x000e620000000800 */
[----:B------:R-:W4:Y:S01]  /*12f0*/  SHFL.IDX PT, R10, R10, RZ, 0x1f ;  /* 0x00001fff0a0a7589 */ /* 0x000f2200000e0000 */
[----:B------:R-:W-:-:S02]  /*1300*/  CS2R R16, SRZ ;  /* 0x0000000000107805 */ /* 0x000fc4000001ff00 */
[----:B------:R-:W-:Y:S02]  /*1310*/  CS2R R18, SRZ ;  /* 0x0000000000127805 */ /* 0x000fe4000001ff00 */
[----:B------:R-:W-:Y:S02]  /*1320*/  CS2R R20, SRZ ;  /* 0x0000000000147805 */ /* 0x000fe4000001ff00 */
[----:B------:R-:W-:Y:S02]  /*1330*/  CS2R R22, SRZ ;  /* 0x0000000000167805 */ /* 0x000fe4000001ff00 */
[----:B------:R-:W-:Y:S02]  /*1340*/  CS2R R88, SRZ ;  /* 0x0000000000587805 */ /* 0x000fe4000001ff00 */
[----:B------:R-:W-:Y:S02]  /*1350*/  CS2R R90, SRZ ;  /* 0x00000000005a7805 */ /* 0x000fe4000001ff00 */
        /* <DEDUP_REMOVED lines=16> */
[----:B-1----:R-:W-:Y:S02]  /*1460*/  ISETP.GE.AND P0, PT, R11, 0x1, PT ;  /* 0x000000010b00780c */ /* 0x002fe40003f06270 */
[----:B------:R-:W-:Y:S02]  /*1470*/  CS2R R124, SRZ ;  /* 0x00000000007c7805 */ /* 0x000fe4000001ff00 */
[----:B----4-:R-:W-:-:S02]  /*1480*/  R2UR UR8, R10 ;  /* 0x000000000a0872ca */ /* 0x010fc400000e0000 */
[----:B------:R-:W-:Y:S02]  /*1490*/  CS2R R126, SRZ ;  /* 0x00000000007e7805 */ /* 0x000fe4000001ff00 */
[----:B------:R-:W-:Y:S02]  /*14a0*/  CS2R R128, SRZ ;  /* 0x0000000000807805 */ /* 0x000fe4000001ff00 */
[----:B------:R-:W-:Y:S02]  /*14b0*/  CS2R R130, SRZ ;  /* 0x0000000000827805 */ /* 0x000fe4000001ff00 */
[----:B------:R-:W-:Y:S02]  /*14c0*/  CS2R R132, SRZ ;  /* 0x0000000000847805 */ /* 0x000fe4000001ff00 */
[----:B------:R-:W-:Y:S02]  /*14d0*/  CS2R R134, SRZ ;  /* 0x0000000000867805 */ /* 0x000fe4000001ff00 */
[----:B------:R-:W-:Y:S01]  /*14e0*/  CS2R R136, SRZ ;  /* 0x0000000000887805 */ /* 0x000fe2000001ff00 */
[----:B------:R-:W-:Y:S01]  /*14f0*/  IMAD.MOV.U32 R139, RZ, RZ, RZ ;  /* 0x000000ffff8b7224 */ /* 0x000fe200078e00ff */
[----:B------:R-:W-:Y:S01]  /*1500*/  CS2R R24, SRZ ;  /* 0x0000000000187805 */ /* 0x000fe2000001ff00 */
[----:B------:R-:W-:Y:S01]  /*1510*/  IMAD.MOV.U32 R141, RZ, RZ, RZ ;  /* 0x000000ffff8d7224 */ /* 0x000fe200078e00ff */
[----:B---3--:R-:W-:Y:S01]  /*1520*/  CS2R R26, SRZ ;  /* 0x00000000001a7805 */ /* 0x008fe2000001ff00 */
[----:B------:R-:W-:Y:S01]  /*1530*/  IMAD.U32 R142, RZ, RZ, UR4 ;  /* 0x00000004ff8e7e24 */ /* 0x000fe2000f8e00ff */
[----:B------:R-:W-:Y:S01]  /*1540*/  CS2R R28, SRZ ;  /* 0x00000000001c7805 */ /* 0x000fe2000001ff00 */
[----:B------:R-:W-:Y:S01]  /*1550*/  ULEA.HI UR10, UR8, UR8, URZ, 0x1 ;  /* 0x00000008080a7291 */ /* 0x000fe2000f8f083f */
[----:B------:R-:W-:-:S02]  /*1560*/  CS2R R30, SRZ ;  /* 0x00000000001e7805 */ /* 0x000fc4000001ff00 */
[----:B------:R-:W-:Y:S02]  /*1570*/  CS2R R32, SRZ ;  /* 0x0000000000207805 */ /* 0x000fe4000001ff00 */
[----:B------:R-:W-:Y:S01]  /*1580*/  CS2R R34, SRZ ;  /* 0x0000000000227805 */ /* 0x000fe2000001ff00 */
[----:B------:R-:W-:Y:S01]  /*1590*/  ULOP3.LUT UR11, UR10, 0x1ffffe, URZ, 0xc0, !UPT ;  /* 0x001ffffe0a0b7892 */ /* 0x000fe2000f8ec03f */
[----:B------:R-:W-:Y:S01]  /*15a0*/  CS2R R36, SRZ ;  /* 0x0000000000247805 */ /* 0x000fe2000001ff00 */
[----:B0-----:R-:W-:Y:S01]  /*15b0*/  ULEA UR10, UR13, UR12, 0x18 ;  /* 0x0000000c0d0a7291 */ /* 0x001fe2000f8ec03f */
[----:B------:R-:W-:Y:S01]  /*15c0*/  CS2R R38, SRZ ;  /* 0x0000000000267805 */ /* 0x000fe2000001ff00 */
[----:B------:R-:W-:Y:S01]  /*15d0*/  UIADD3 UR11, UR8, -UR11, URZ ;  /* 0x8000000b080b7290 */ /* 0x000fe2000fffe03f */
[----:B------:R-:W-:Y:S02]  /*15e0*/  CS2R R40, SRZ ;  /* 0x0000000000287805 */ /* 0x000fe4000001ff00 */
[----:B------:R-:W-:Y:S01]  /*15f0*/  CS2R R42, SRZ ;  /* 0x00000000002a7805 */ /* 0x000fe2000001ff00 */
[----:B------:R-:W-:Y:S01]  /*1600*/  UMOV UR8, URZ ;  /* 0x0000003f00087c82 */ /* 0x000fe20008000000 */
[----:B------:R-:W-:Y:S01]  /*1610*/  ULEA UR11, UR11, UR10, 0xb ;  /* 0x0000000a0b0b7291 */ /* 0x000fe2000f8e583f */
[----:B------:R-:W-:-:S02]  /*1620*/  CS2R R44, SRZ ;  /* 0x00000000002c7805 */ /* 0x000fc4000001ff00 */
[----:B------:R-:W-:Y:S02]  /*1630*/  CS2R R46, SRZ ;  /* 0x00000000002e7805 */ /* 0x000fe4000001ff00 */
[----:B------:R-:W-:Y:S01]  /*1640*/  CS2R R48, SRZ ;  /* 0x0000000000307805 */ /* 0x000fe2000001ff00 */
[----:B------:R-:W-:Y:S01]  /*1650*/  UIADD3 UR11, UR11, 0x280, URZ ;  /* 0x000002800b0b7890 */ /* 0x000fe2000fffe03f */
[----:B------:R-:W-:Y:S02]  /*1660*/  CS2R R50, SRZ ;  /* 0x0000000000327805 */ /* 0x000fe4000001ff00 */
[----:B------:R-:W-:Y:S02]  /*1670*/  CS2R R52, SRZ ;  /* 0x0000000000347805 */ /* 0x000fe4000001ff00 */
[----:B------:R-:W-:Y:S01]  /*1680*/  CS2R R54, SRZ ;  /* 0x0000000000367805 */ /* 0x000fe2000001ff00 */
[----:B------:R-:W-:Y:S01]  /*1690*/  USHF.R.U32.HI UR11, URZ, 0x4, UR11 ;  /* 0x000000043f0b7899 */ /* 0x000fe2000801160b */
[----:B------:R-:W-:-:S02]  /*16a0*/  CS2R R56, SRZ ;  /* 0x0000000000387805 */ /* 0x000fc4000001ff00 */
[----:B------:R-:W-:Y:S02]  /*16b0*/  CS2R R58, SRZ ;  /* 0x00000000003a7805 */ /* 0x000fe4000001ff00 */
[----:B------:R-:W-:Y:S01]  /*16c0*/  CS2R R60, SRZ ;  /* 0x00000000003c7805 */ /* 0x000fe2000001ff00 */
[----:B------:R-:W-:Y:S01]  /*16d0*/  ULOP3.LUT UR11, UR11, 0x3fff, URZ, 0xc0, !UPT ;  /* 0x00003fff0b0b7892 */ /* 0x000fe2000f8ec03f */
        /* <DEDUP_REMOVED lines=12> */
[----:B------:R-:W-:Y:S01]  /*17a0*/  CS2R R86, SRZ ;  /* 0x0000000000567805 */ /* 0x000fe2000001ff00 */
[----:B------:R-:W-:Y:S06]  /*17b0*/  @!P0 BRA `(.L_x_14) ;  /* 0x00000008001c8947 */ /* 0x000fec0003800000 */
[----:B------:R-:W-:-:S13]  /*17c0*/  ISETP.NE.AND P1, PT, R138, 0x3, PT ;  /* 0x000000038a00780c */ /* 0x000fda0003f25270 */
[----:B------:R-:W-:Y:S05]  /*17d0*/  @!P1 BRA `(.L_x_15) ;  /* 0x0000000000049947 */ /* 0x000fea0003800000 */
[----:B------:R-:W-:Y:S01]  /*17e0*/  BPT.TRAP 0x1 ;  /* 0x000000040000795c */ /* 0x000fe20000300000 */
.L_x_15:
[----:B------:R-:W-:Y:S01]  /*17f0*/  ULEA UR6, UR5, UR10, 0x3 ;  /* 0x0000000a05067291 */ /* 0x000fe2000f8e183f */
[----:B------:R-:W-:-:S05]  /*1800*/  IMAD.U32 R10, RZ, RZ, UR4 ;  /* 0x00000004ff0a7e24 */ /* 0x000fca000f8e00ff */
[----:B------:R-:W-:-:S04]  /*1810*/  SHF.L.U32 R10, R10, 0x1f, RZ ;  /* 0x0000001f0a0a7819 */ /* 0x000fc800000006ff */
[----:B------:R0:W1:Y:S01]  /*1820*/  SYNCS.PHASECHK.TRANS64.TRYWAIT P0, [UR6], R10 ;  /* 0x0000000aff0075a7 */ /* 0x0000620008000146 */
[----:B------:R-:W-:Y:S05]  /*1830*/  @!P1 BRA `(.L_x_16) ;  /* 0x0000000000049947 */ /* 0x000fea0003800000 */
[----:B------:R-:W-:Y:S01]  /*1840*/  BPT.TRAP 0x1 ;  /* 0x000000040000795c */ /* 0x000fe20000300000 */
.L_x_16:
[----:B-1----:R-:W-:Y:S05]  /*1850*/  @P0 BRA `(.L_x_17) ;  /* 0x0000000000080947 */ /* 0x002fea0003800000 */
[----:B------:R-:W1:Y:S02]  /*1860*/  SYNCS.PHASECHK.TRANS64.TRYWAIT P0, [UR6], R10 ;  /* 0x0000000aff0075a7 */ /* 0x000e640008000146 */
[----:B-1----:R-:W-:Y:S05]  /*1870*/  @!P0 BRA `(.L_x_18) ;  /* 0x0000008800348947 */ /* 0x002fea0003800000 */
.L_x_17:
[----:B------:R-:W-:Y:S01]  /*1880*/  UIADD3 UR6, UR10, 0x1c280, URZ ;  /* 0x0001c2800a067890 */ /* 0x000fe2000fffe03f */
[----:B------:R-:W-:Y:S01]  /*1890*/  WARPGROUP.ARRIVE ;  /* 0x00000000000079c5 */ /* 0x000fe20000000000 */
[----:B------:R-:W-:Y:S01]  /*18a0*/  ULDC UR7, c[0x0][0x50c] ;  /* 0x0001430000077ab9 */ /* 0x000fe20000000800 */
[----:B------:R-:W-:Y:S01]  /*18b0*/  ULOP3.LUT UR12, UR11, 0x10000, URZ, 0xfc, !UPT ;  /* 0x000100000b0c7892 */ /* 0x000fe2000f8efc3f */
[----:B------:R-:W-:Y:S01]  /*18c0*/  CS2R R14, SRZ ;  /* 0x00000000000e7805 */ /* 0x000fe2000001ff00 */
[----:B------:R-:W-:Y:S01]  /*18d0*/  UISETP.NE.AND UP0, UPT, UR7, 0x1, UPT ;  /* 0x000000010700788c */ /* 0x000fe2000bf05270 */
[----:B------:R-:W-:Y:S01]  /*18e0*/  CS2R R12, SRZ ;  /* 0x00000000000c7805 */ /* 0x000fe2000001ff00 */
[----:B------:R-:W-:Y:S01]  /*18f0*/  USHF.R.U32.HI UR6, URZ, 0x4, UR6 ;  /* 0x000000043f067899 */ /* 0x000fe20008011606 */
[----:B------:R-:W-:Y:S01]  /*1900*/  CS2R R16, SRZ ;  /* 0x0000000000107805 */ /* 0x000fe2000001ff00 */
[----:B------:R-:W-:Y:S01]  /*1910*/  USEL UR7, URZ, 0x1, UP0 ;  /* 0x000000013f077887 */ /* 0x000fe20008000000 */
[----:B------:R-:W-:Y:S01]  /*1920*/  CS2R R18, SRZ ;  /* 0x0000000000127805 */ /* 0x000fe2000001ff00 */
[----:B------:R-:W-:Y:S01]  /*1930*/  ULOP3.LUT UR6, UR6, 0x3fff, URZ, 0xc0, !UPT ;  /* 0x00003fff06067892 */ /* 0x000fe2000f8ec03f */
[----:B------:R-:W-:Y:S01]  /*1940*/  CS2R R20, SRZ ;  /* 0x0000000000147805 */ /* 0x000fe2000001ff00 */
[----:B------:R-:W-:Y:S01]  /*1950*/  ULEA UR12, UR5, UR12, 0x8 ;  /* 0x0000000c050c7291 */ /* 0x000fe2000f8e403f */
[----:B------:R-:W-:Y:S01]  /*1960*/  CS2R R22, SRZ ;  /* 0x0000000000167805 */ /* 0x000fe2000001ff00 */
[----:B------:R-:W-:Y:S01]  /*1970*/  ULOP3.LUT UR6, UR6, 0x10000, URZ, 0xfc, !UPT ;  /* 0x0001000006067892 */ /* 0x000fe2000f8efc3f */
[----:B------:R-:W-:Y:S01]  /*1980*/  ISETP.NE.AND P0, PT, RZ, UR7, PT ;  /* 0x00000007ff007c0c */ /* 0x000fe2000bf05270 */
[----:B------:R-:W-:Y:S01]  /*1990*/  UMOV UR13, 0xc0000010 ;  /* 0xc0000010000d7882 */ /* 0x000fe20000000000 */
[----:B------:R-:W-:Y:S01]  /*19a0*/  UMOV UR15, 0xc0000010 ;  /* 0xc0000010000f7882 */ /* 0x000fe20000000000 */
[----:B------:R-:W-:Y:S01]  /*19b0*/  ULEA UR14, UR5, UR6, 0x8 ;  /* 0x00000006050e7291 */ /* 0x000fe2000f8e403f */
[----:B------:R-:W-:-:S02]  /*19c0*/  CS2R R88, SRZ ;  /* 0x0000000000587805 */ /* 0x000fc4000001ff00 */
[----:B------:R-:W-:Y:S01]  /*19d0*/  CS2R R90, SRZ ;  /* 0x00000000005a7805 */ /* 0x000fe2000001ff00 */
[----:B------:R-:W-:Y:S01]  /*19e0*/  UMOV UR6, 0x1 ;  /* 0x0000000100067882 */ /* 0x000fe20000000000 */
[----:B------:R-:W-:Y:S02]  /*19f0*/  CS2R R92, SRZ ;  /* 0x00000000005c7805 */ /* 0x000fe4000001ff00 */
[----:B------:R-:W-:Y:S02]  /*1a00*/  CS2R R94, SRZ ;  /* 0x00000000005e7805 */ /* 0x000fe4000001ff00 */
[----:B------:R-:W-:Y:S02]  /*1a10*/  CS2R R96, SRZ ;  /* 0x0000000000607805 */ /* 0x000fe4000001ff00 */
[----:B------:R-:W-:Y:S02]  /*1a20*/  CS2R R98, SRZ ;  /* 0x0000000000627805 */ /* 0x000fe4000001ff00 */
[----:B------:R-:W-:Y:S01]  /*1a30*/  CS2R R100, SRZ ;  /* 0x0000000000647805 */ /* 0x000fe2000001ff00 */
[----:B------:R-:W-:Y:S01]  /*1a40*/  QGMMA.64x128x32.F32.E5M2.E5M2 R24, gdesc[UR12], RZ, !UPT, gsb0 ;  /* 0x01e000000c1879f3 */ /* 0x000fe2000c0038ff */
        /* <DEDUP_REMOVED lines=17> */
[----:B------:R-:W-:Y:S01]  /*1b60*/  CS2R R136, SRZ ;  /* 0x0000000000887805 */ /* 0x000fe2000001ff00 */
[----:B------:R-:W-:Y:S02]  /*1b70*/  IMAD.MOV.U32 R139, RZ, RZ, RZ ;  /* 0x000000ffff8b7224 */ /* 0x000fe400078e00ff */
[----:B------:R-:W-:Y:S01]  /*1b80*/  IMAD.MOV.U32 R141, RZ, RZ, RZ ;  /* 0x000000ffff8d7224 */ /* 0x000fe200078e00ff */
[----:B------:R-:W-:Y:S06]  /*1b90*/  @!P0 BRA `(.L_x_19) ;  /* 0x0000000400088947 */ /* 0x000fec0003800000 */
[----:B------:R-:W-:Y:S02]  /*1ba0*/  WARPGROUP.DEPBAR.LE gsb0, 0x0 ;  /* 0x00008000000079c5 */ /* 0x000fe40000010000 */
[----:B------:R-:W-:-:S01]  /*1bb0*/  FADD R141, RZ, R24 ;  /* 0x00000018ff8d7221 */ /* 0x000fc20000000000 */
[----:B------:R-:W-:Y:S01]  /*1bc0*/  FADD R136, RZ, R25 ;  /* 0x00000019ff887221 */ /* 0x000fe20000000000 */
        /* <DEDUP_REMOVED lines=62> */
[----:B------:R-:W-:-:S06]  /*1fb0*/  UMOV UR6, URZ ;  /* 0x0000003f00067c82 */ /* 0x000fcc0008000000 */
.L_x_19:
[----:B------:R-:W-:-:S04]  /*1fc0*/  UIADD3 UR16, UR5, 0x1, URZ ;  /* 0x0000000105107890 */ /* 0x000fc8000fffe03f */
[----:B------:R-:W-:-:S04]  /*1fd0*/  UISETP.NE.AND UP0, UPT, UR16, 0x1c, UPT ;  /* 0x0000001c1000788c */ /* 0x000fc8000bf05270 */
[----:B------:R-:W-:Y:S02]  /*1fe0*/  USEL UR8, URZ, 0x1, UP0 ;  /* 0x000000013f087887 */ /* 0x000fe40008000000 */
[----:B------:R-:W-:Y:S02]  /*1ff0*/  USEL UR16, UR16, URZ, UP0 ;  /* 0x0000003f10107287 */ /* 0x000fe40008000000 */
[----:B------:R-:W-:-:S06]  /*2000*/  ULOP3.LUT UR8, UR4, UR8, URZ, 0x3c, !UPT ;  /* 0x0000000804087292 */ /* 0x000fcc000f8e3c3f */
[----:B------:R-:W-:Y:S01]  /*2010*/  IMAD.U32 R142, RZ, RZ, UR8 ;  /* 0x00000008ff8e7e24 */ /* 0x000fe2000f8e00ff */
[----:B------:R-:W-:-:S06]  /*2020*/  UMOV UR8, 0x1 ;  /* 0x0000000100087882 */ /* 0x000fcc0000000000 */
.L_x_14:
[----:B------:R-:W-:-:S04]  /*2030*/  UISETP.LT.AND UP0, UPT, UR9, 0x1, UPT ;  /* 0x000000010900788c */ /* 0x000fc8000bf01270 */
[----:B------:R-:W-:-:S04]  /*2040*/  USEL UR12, UR9, 0x1, UP0 ;  /* 0x00000001090c7887 */ /* 0x000fc80008000000 */
[----:B------:R-:W-:-:S04]  /*2050*/  UIADD3 UR12, UR9, -UR12, URZ ;  /* 0x8000000c090c7290 */ /* 0x000fc8000fffe03f */
[----:B------:R-:W-:-:S06]  /*2060*/  UISETP.GE.AND UP0, UPT, UR12, 0x1, UPT ;  /* 0x000000010c00788c */ /* 0x000fcc000bf06270 */
[----:B------:R-:W-:-:S13]  /*2070*/  PLOP3.LUT P0, PT, PT, PT, UP0, 0x80, 0x0 ;  /* 0x000000000000781c */ /* 0x000fda0003f0f008 */
[----:B------:R-:W-:Y:S05]  /*2080*/  @!P0 BRA `(.L_x_20) ;  /* 0x0000000400f08947 */ /* 0x000fea0003800000 */
[----:B01----:R-:W-:Y:S01]  /*2090*/  IMAD.U32 R10, RZ, RZ, UR12 ;  /* 0x0000000cff0a7e24 */ /* 0x003fe2000f8e00ff */
[----:B------:R-:W-:Y:S01]  /*20a0*/  UMOV UR17, UR5 ;  /* 0x0000000500117c82 */ /* 0x000fe20008000000 */
[----:B------:R-:W-:-:S05]  /*20b0*/  ULDC UR20, c[0x0][0x50c] ;  /* 0x0001430000147ab9 */ /* 0x000fca0000000800 */
.L_x_28:
[----:B------:R-:W-:-:S13]  /*20c0*/  ISETP.NE.AND P1, PT, R138, 0x3, PT ;  /* 0x000000038a00780c */ /* 0x000fda0003f25270 */
[----:B01----:R-:W-:Y:S05]  /*20d0*/  @!P1 BRA `(.L_x_21) ;  /* 0x0000000000049947 */ /* 0x003fea0003800000 */
[----:B------:R-:W-:Y:S01]  /*20e0*/  BPT.TRAP 0x1 ;  /* 0x000000040000795c */ /* 0x000fe20000300000 */
.L_x_21:
[----:B------:R-:W0:Y:S01]  /*20f0*/  S2UR UR12, SR_CgaCtaId ;  /* 0x00000000000c79c3 */ /* 0x000e220000008800 */
[----:B------:R-:W-:Y:S01]  /*2100*/  UMOV UR10, 0x400 ;  /* 0x00000400000a7882 */ /* 0x000fe20000000000 */
[----:B------:R-:W-:Y:S01]  /*2110*/  SHF.L.U32 R11, R142, 0x1f, RZ ;  /* 0x0000001f8e0b7819 */ /* 0x000fe200000006ff */
[----:B0-----:R-:W-:-:S04]  /*2120*/  ULEA UR10, UR12, UR10, 0x18 ;  /* 0x0000000a0c0a7291 */ /* 0x001fc8000f8ec03f */
[----:B------:R-:W-:-:S09]  /*2130*/  ULEA UR12, UR16, UR10, 0x3 ;  /* 0x0000000a100c7291 */ /* 0x000fd2000f8e183f */
[----:B------:R0:W1:Y:S01]  /*2140*/  SYNCS.PHASECHK.TRANS64.TRYWAIT P0, [UR12], R11 ;  /* 0x0000000bff0075a7 */ /* 0x000062000800014c */
[----:B------:R-:W-:Y:S05]  /*2150*/  @!P1 BRA `(.L_x_22) ;  /* 0x0000000000049947 */ /* 0x000fea0003800000 */
[----:B------:R-:W-:Y:S01]  /*2160*/  BPT.TRAP 0x1 ;  /* 0x000000040000795c */ /* 0x000fe20000300000 */
.L_x_22:
[----:B-1----:R-:W-:Y:S05]  /*2170*/  @P0 BRA `(.L_x_23) ;  /* 0x0000000000080947 */ /* 0x002fea0003800000 */
[----:B------:R-:W1:Y:S02]  /*2180*/  SYNCS.PHASECHK.TRANS64.TRYWAIT P0, [UR12], R11 ;  /* 0x0000000bff0075a7 */ /* 0x000e64000800014c */
[----:B-1----:R-:W-:Y:S05]  /*2190*/  @!P0 BRA `(.L_x_24) ;  /* 0x0000008000048947 */ /* 0x002fea0003800000 */
.L_x_23:
[----:B------:R-:W-:Y:S01]  /*21a0*/  UIADD3 UR12, UR10, 0x1c280, URZ ;  /* 0x0001c2800a0c7890 */ /* 0x000fe2000fffe03f */
[----:B------:R-:W-:Y:S01]  /*21b0*/  WARPGROUP.ARRIVE ;  /* 0x00000000000079c5 */ /* 0x000fe20000000000 */
[----:B------:R-:W-:Y:S02]  /*21c0*/  UISETP.NE.AND UP0, UPT, UR7, URZ, UPT ;  /* 0x0000003f0700728c */ /* 0x000fe4000bf05270 */
[----:B------:R-:W-:Y:S02]  /*21d0*/  USHF.R.U32.HI UR12, URZ, 0x4, UR12 ;  /* 0x000000043f0c7899 */ /* 0x000fe4000801160c */
[----:B------:R-:W-:Y:S02]  /*21e0*/  USEL UR8, UR8, URZ, !UP0 ;  /* 0x0000003f08087287 */ /* 0x000fe4000c000000 */
[----:B------:R-:W-:Y:S02]  /*21f0*/  ULOP3.LUT UR7, UR12, 0x3fff, URZ, 0xc0, !UPT ;  /* 0x00003fff0c077892 */ /* 0x000fe4000f8ec03f */
[----:B------:R-:W-:-:S02]  /*2200*/  ULOP3.LUT UR12, UR11, 0x10000, URZ, 0xfc, !UPT ;  /* 0x000100000b0c7892 */ /* 0x000fc4000f8efc3f */
[----:B------:R-:W-:Y:S02]  /*2210*/  ULOP3.LUT UR7, UR7, 0x10000, URZ, 0xfc, !UPT ;  /* 0x0001000007077892 */ /* 0x000fe4000f8efc3f */
[----:B------:R-:W-:Y:S02]  /*2220*/  UISETP.NE.U32.AND UP0, UPT, UR8, URZ, UPT ;  /* 0x0000003f0800728c */ /* 0x000fe4000bf05070 */
[----:B------:R-:W-:Y:S02]  /*2230*/  ULEA UR12, UR16, UR12, 0x8 ;  /* 0x0000000c100c7291 */ /* 0x000fe4000f8e403f */
[----:B------:R-:W-:Y:S01]  /*2240*/  ULEA UR14, UR16, UR7, 0x8 ;  /* 0x00000007100e7291 */ /* 0x000fe2000f8e403f */
[----:B------:R-:W-:Y:S01]  /*2250*/  UMOV UR13, 0xc0000010 ;  /* 0xc0000010000d7882 */ /* 0x000fe20000000000 */
[----:B------:R-:W-:Y:S01]  /*2260*/  UMOV UR15, 0xc0000010 ;  /* 0xc0000010000f7882 */ /* 0x000fe20000000000 */
[----:B------:R-:W-:-:S06]  /*2270*/  UIADD3 UR6, UR6, 0x1, URZ ;  /* 0x0000000106067890 */ /* 0x000fcc000fffe03f */
[----:B------:R-:W-:Y:S01]  /*2280*/  QGMMA.64x128x32.F32.E5M2.E5M2 R24, gdesc[UR12], R24, UP0, gsb0 ;  /* 0x01e000000c1879f3 */ /* 0x000fe2000b803818 */
[----:B------:R-:W-:-:S04]  /*2290*/  UISETP.NE.AND UP0, UPT, UR6, UR20, UPT ;  /* 0x000000140600728c */ /* 0x000fc8000bf05270 */
[----:B------:R-:W-:-:S06]  /*22a0*/  USEL UR7, URZ, 0x1, UP0 ;  /* 0x000000013f077887 */ /* 0x000fcc0008000000 */
[----:B------:R-:W-:Y:S01]  /*22b0*/  ISETP.NE.AND P0, PT, RZ, UR7, PT ;  /* 0x00000007ff007c0c */ /* 0x000fe2000bf05270 */
[----:B------:R-:W-:-:S12]  /*22c0*/  WARPGROUP.DEPBAR.LE gsb0, 0x1 ;  /* 0x00008000000079c5 */ /* 0x000fd80000010100 */
[----:B------:R-:W-:Y:S05]  /*22d0*/  @!P0 BRA `(.L_x_25) ;  /* 0x0000000400088947 */ /* 0x000fea0003800000 */
[----:B------:R-:W-:Y:S02]  /*22e0*/  WARPGROUP.DEPBAR.LE gsb0, 0x0 ;  /* 0x00008000000079c5 */ /* 0x000fe40000010000 */
[----:B------:R-:W-:-:S01]  /*22f0*/  FADD R141, R24, R141 ;  /* 0x0000008d188d7221 */ /* 0x000fc20000000000 */
[----:B------:R-:W-:Y:S01]  /*2300*/  FADD R136, R25, R136 ;  /* 0x0000008819887221 */ /* 0x000fe20000000000 */
        /* <DEDUP_REMOVED lines=62> */
[----:B------:R-:W-:-:S06]  /*26f0*/  UMOV UR6, URZ ;  /* 0x0000003f00067c82 */ /* 0x000fcc0008000000 */
.L_x_25:
[----:B------:R-:W-:Y:S05]  /*2700*/  @!P1 BRA `(.L_x_26) ;  /* 0x0000000000049947 */ /* 0x000fea0003800000 */
[----:B------:R-:W-:Y:S01]  /*2710*/  BPT.TRAP 0x1 ;  /* 0x000000040000795c */ /* 0x000fe20000300000 */
.L_x_26:
[----:B------:R-:W-:Y:S01]  /*2720*/  ULEA UR8, UR17, UR10, 0x3 ;  /* 0x0000000a11087291 */ /* 0x000fe2000f8e183f */
[----:B------:R-:W-:-:S03]  /*2730*/  ISETP.GT.U32.AND P0, PT, R4, 0x1, PT ;  /* 0x000000010400780c */ /* 0x000fc60003f04070 */
[----:B------:R-:W-:-:S04]  /*2740*/  UIADD3 UR8, UR8, 0xe0, URZ ;  /* 0x000000e008087890 */ /* 0x000fc8000fffe03f */
[----:B------:R-:W-:-:S09]  /*2750*/  UPRMT UR8, URZ, 0x654, UR8 ;  /* 0x000006543f087896 */ /* 0x000fd20008000008 */
[----:B------:R-:W-:Y:S01]  /*2760*/  SYNCS.ARRIVE.TRANS64.RED.A1T0 RZ, [UR8], RZ ;  /* 0x000000ffffff79a7 */ /* 0x000fe20008100408 */
[----:B------:R-:W-:Y:S05]  /*2770*/  @P0 BRA `(.L_x_27) ;  /* 0x0000000000040947 */ /* 0x000fea0003800000 */
[----:B------:R-:W-:Y:S01]  /*2780*/  BPT.TRAP 0x1 ;  /* 0x000000040000795c */ /* 0x000fe20000300000 */
.L_x_27:
[----:B------:R-:W-:Y:S01]  /*2790*/  UIADD3 UR16, UR16, 0x1, URZ ;  /* 0x0000000110107890 */ /* 0x000fe2000fffe03f */
[C---:B------:R-:W-:Y:S01]  /*27a0*/  ISETP.GT.AND P0, PT, R10.reuse, 0x1, PT ;  /* 0x000000010a00780c */ /* 0x040fe20003f04270 */
[----:B------:R-:W-:Y:S01]  /*27b0*/  UIADD3 UR17, UR17, 0x1, URZ ;  /* 0x0000000111117890 */ /* 0x000fe2000fffe03f */
[----:B------:R-:W-:Y:S01]  /*27c0*/  VIADD R10, R10, 0xffffffff ;  /* 0xffffffff0a0a7836 */ /* 0x000fe20000000000 */
[----:B------:R-:W-:Y:S02]  /*27d0*/  UISETP.NE.AND UP0, UPT, UR16, 0x1c, UPT ;  /* 0x0000001c1000788c */ /* 0x000fe4000bf05270 */
[----:B------:R-:W-:Y:S02]  /*27e0*/  UISETP.NE.AND UP1, UPT, UR17, 0x1c, UPT ;  /* 0x0000001c1100788c */ /* 0x000fe4000bf25270 */
[----:B------:R-:W-:Y:S02]  /*27f0*/  USEL UR8, URZ, 0x1, UP0 ;  /* 0x000000013f087887 */ /* 0x000fe40008000000 */
[----:B------:R-:W-:-:S02]  /*2800*/  USEL UR16, UR16, URZ, UP0 ;  /* 0x0000003f10107287 */ /* 0x000fc40008000000 */
[----:B------:R-:W-:Y:S02]  /*2810*/  USEL UR17, UR17, URZ, UP1 ;  /* 0x0000003f11117287 */ /* 0x000fe40008800000 */
[----:B------:R-:W-:Y:S01]  /*2820*/  LOP3.LUT R142, R142, UR8, RZ, 0x3c, !PT ;  /* 0x000000088e8e7c12 */ /* 0x000fe2000f8e3cff */
[----:B------:R-:W-:Y:S01]  /*2830*/  UMOV UR8, 0x1 ;  /* 0x0000000100087882 */ /* 0x000fe20000000000 */
[----:B------:R-:W-:Y:S08]  /*2840*/  @P0 BRA `(.L_x_28) ;  /* 0xfffffff8001c0947 */ /* 0x000ff0000383ffff */
.L_x_20:
[----:B------:R-:W-:Y:S01]  /*2850*/  UISETP.NE.AND UP0, UPT, UR6, URZ, UPT ;  /* 0x0000003f0600728c */ /* 0x000fe2000bf05270 */
[----:B01----:R-:W0:Y:S03]  /*2860*/  LDC R10, c[0x0][0x28c] ;  /* 0x0000a300ff0a7b82 */ /* 0x003e260000000800 */
[----:B------:R-:W-:-:S06]  /*2870*/  USEL UR6, URZ, 0x1, !UP0 ;  /* 0x000000013f067887 */ /* 0x000fcc000c000000 */
[----:B------:R-:W-:Y:S02]  /*2880*/  ISETP.NE.AND P0, PT, RZ, UR6, PT ;  /* 0x00000006ff007c0c */ /* 0x000fe4000bf05270 */
[----:B0-----:R-:W-:-:S11]  /*2890*/  ISETP.GE.AND P1, PT, R10, 0x1, PT ;  /* 0x000000010a00780c */ /* 0x001fd60003f26270 */
[----:B------:R-:W-:Y:S05]  /*28a0*/  @!P0 BRA `(.L_x_29) ;  /* 0x0000000400048947 */ /* 0x000fea0003800000 */
[----:B------:R-:W-:Y:S02]  /*28b0*/  WARPGROUP.DEPBAR.LE gsb0, 0x0 ;  /* 0x00008000000079c5 */ /* 0x000fe40000010000 */
[----:B------:R-:W-:Y:S01]  /*28c0*/  FADD R141, R24, R141 ;  /* 0x0000008d188d7221 */ /* 0x000fe20000000000 */
        /* <DEDUP_REMOVED lines=62> */
[----:B------:R-:W-:-:S07]  /*2cb0*/  FADD R14, R14, R87 ;  /* 0x000000570e0e7221 */ /* 0x000fce0000000000 */
.L_x_29:
[----:B------:R-:W-:Y:S02]  /*2cc0*/  WARPGROUP.DEPBAR.LE gsb0, 0x0 ;  /* 0x00008000000079c5 */ /* 0x000fe40000010000 */
[----:B------:R-:W-:Y:S05]  /*2cd0*/  @!P1 BRA `(.L_x_30) ;  /* 0x0000000000409947 */ /* 0x000fea0003800000 */
[----:B------:R-:W-:-:S13]  /*2ce0*/  ISETP.NE.AND P0, PT, R138, 0x3, PT ;  /* 0x000000038a00780c */ /* 0x000fda0003f05270 */
[----:B------:R-:W-:Y:S05]  /*2cf0*/  @!P0 BRA `(.L_x_31) ;  /* 0x0000000000048947 */ /* 0x000fea0003800000 */
[----:B------:R-:W-:Y:S01]  /*2d00*/  BPT.TRAP 0x1 ;  /* 0x000000040000795c */ /* 0x000fe20000300000 */
.L_x_31:
[----:B------:R-:W-:Y:S01]  /*2d10*/  UISETP.LT.AND UP0, UPT, UR9, 0x1, UPT ;  /* 0x000000010900788c */ /* 0x000fe2000bf01270 */
[----:B------:R-:W-:-:S03]  /*2d20*/  ISETP.GT.U32.AND P0, PT, R4, 0x1, PT ;  /* 0x000000010400780c */ /* 0x000fc60003f04070 */
[----:B------:R-:W-:-:S04]  /*2d30*/  USEL UR8, UR9, 0x1, UP0 ;  /* 0x0000000109087887 */ /* 0x000fc80008000000 */
[----:B------:R-:W-:-:S04]  /*2d40*/  UIADD3 UR8, UR5, UR9, -UR8 ;  /* 0x0000000905087290 */ /* 0x000fc8000fffe808 */
[----:B------:R-:W-:-:S04]  /*2d50*/  USHF.R.U32.HI UR6, URZ, 0x2, UR8 ;  /* 0x000000023f067899 */ /* 0x000fc80008011608 */
[----:B------:R-:W-:-:S04]  /*2d60*/  UIMAD.WIDE.U32 UR6, UR6, 0x24924925, URZ ;  /* 0x24924925060678a5 */ /* 0x000fc8000f8e003f */
[----:B------:R-:W-:-:S04]  /*2d70*/  UIMAD UR6, UR7, -0x1c, UR8 ;  /* 0xffffffe4070678a4 */ /* 0x000fc8000f8e0208 */
[----:B------:R-:W-:-:S04]  /*2d80*/  ULEA UR6, UR6, UR10, 0x3 ;  /* 0x0000000a06067291 */ /* 0x000fc8000f8e183f */
[----:B------:R-:W-:-:S04]  /*2d90*/  UIADD3 UR6, UR6, 0xe0, URZ ;  /* 0x000000e006067890 */ /* 0x000fc8000fffe03f */
[----:B------:R-:W-:-:S09]  /*2da0*/  UPRMT UR6, URZ, 0x654, UR6 ;  /* 0x000006543f067896 */ /* 0x000fd20008000006 */
[----:B------:R-:W-:Y:S01]  /*2db0*/  SYNCS.ARRIVE.TRANS64.RED.A1T0 RZ, [UR6], RZ ;  /* 0x000000ffffff79a7 */ /* 0x000fe20008100406 */
[----:B------:R-:W-:Y:S05]  /*2dc0*/  @P0 BRA `(.L_x_30) ;  /* 0x0000000000040947 */ /* 0x000fea0003800000 */
[----:B------:R-:W-:Y:S01]  /*2dd0*/  BPT.TRAP 0x1 ;  /* 0x000000040000795c */ /* 0x000fe20000300000 */
.L_x_30:
[----:B------:R-:W0:Y:S01]  /*2de0*/  LDC R26, c[0x0][0x288] ;  /* 0x0000a200ff1a7b82 */ /* 0x000e220000000800 */
[--C-:B------:R-:W-:Y:S01]  /*2df0*/  SHF.R.U32.HI R10, RZ, 0x2, R0.reuse ;  /* 0x00000002ff0a7819 */ /* 0x100fe20000011600 */
[----:B------:R-:W-:Y:S01]  /*2e00*/  IMAD.SHL.U32 R29, R7, 0x80, RZ ;  /* 0x00000080071d7824 */ /* 0x000fe200078e00ff */
[----:B------:R-:W-:Y:S01]  /*2e10*/  SHF.R.U32.HI R25, RZ, 0x7, R0 ;  /* 0x00000007ff197819 */ /* 0x000fe20000011600 */
[----:B------:R-:W-:Y:S01]  /*2e20*/  UIADD3 UR5, UR9, UR5, URZ ;  /* 0x0000000509057290 */ /* 0x000fe2000fffe03f */
[----:B------:R-:W-:Y:S01]  /*2e30*/  LOP3.LUT R11, R10, 0x7, RZ, 0xc0, !PT ;  /* 0x000000070a0b7812 */ /* 0x000fe200078ec0ff */
[----:B------:R-:W-:Y:S01]  /*2e40*/  IMAD.SHL.U32 R31, R6, 0x80, RZ ;  /* 0x00000080061f7824 */ /* 0x000fe200078e00ff */
[----:B------:R-:W-:Y:S01]  /*2e50*/  LOP3.LUT R10, R25, 0x1, RZ, 0xc0, !PT ;  /* 0x00000001190a7812 */ /* 0x000fe200078ec0ff */
[----:B------:R-:W-:Y:S01]  /*2e60*/  UISETP.GT.U32.AND UP0, UPT, UR5, 0x1b, UPT ;  /* 0x0000001b0500788c */ /* 0x000fe2000bf04070 */
[----:B------:R-:W-:Y:S01]  /*2e70*/  LOP3.LUT R24, R0, 0x60, RZ, 0xc0, !PT ;  /* 0x0000006000187812 */ /* 0x000fe200078ec0ff */
[----:B------:R-:W-:Y:S01]  /*2e80*/  ULDC UR12, c[0x0][0x284] ;  /* 0x0000a100000c7ab9 */ /* 0x000fe20000000800 */
[----:B------:R-:W-:Y:S01]  /*2e90*/  UISETP.GE.U32.AND UP1, UPT, UR9, 0x1c, UPT ;  /* 0x0000001c0900788c */ /* 0x000fe2000bf26070 */
[----:B------:R-:W-:Y:S01]  /*2ea0*/  IMAD.SHL.U32 R30, R10, 0x40, RZ ;  /* 0x000000400a1e7824 */ /* 0x000fe200078e00ff */
[----:B------:R-:W-:Y:S01]  /*2eb0*/  SHF.R.U32.HI R28, RZ, 0x1, R24 ;  /* 0x00000001ff1c7819 */ /* 0x000fe20000011618 */
[----:B------:R-:W-:Y:S01]  /*2ec0*/  UISETP.LT.U32.AND UP0, UPT, UR9, 0x1c, UP0 ;  /* 0x0000001c0900788c */ /* 0x000fe20008701070 */
[----:B------:R-:W-:Y:S01]  /*2ed0*/  LOP3.LUT R24, R0, 0x3, RZ, 0xc0, !PT ;  /* 0x0000000300187812 */ /* 0x000fe200078ec0ff */
[----:B------:R-:W-:Y:S01]  /*2ee0*/  USHF.R.U32.HI UR6, URZ, 0x2, UR5 ;  /* 0x000000023f067899 */ /* 0x000fe20008011605 */
[--C-:B------:R-:W-:Y:S01]  /*2ef0*/  IADD3 R25, RZ, -R28, -R11.reuse ;  /* 0x8000001cff197210 */ /* 0x100fe20007ffe80b */
[----:B------:R-:W-:Y:S01]  /*2f00*/  USEL UR8, URZ, 0x1, !UP0 ;  /* 0x000000013f087887 */ /* 0x000fe2000c000000 */
[----:B------:R-:W-:Y:S01]  /*2f10*/  LOP3.LUT R11, R30, 0x40, R11, 0xe2, !PT ;  /* 0x000000401e0b7812 */ /* 0x000fe200078ee20b */
[----:B------:R-:W-:Y:S01]  /*2f20*/  ULDC.64 UR10, c[0x0][0x5d0] ;  /* 0x00017400000a7ab9 */ /* 0x000fe20000000a00 */
[----:B------:R-:W-:Y:S01]  /*2f30*/  SHF.R.S32.HI R34, RZ, 0x1f, R5 ;  /* 0x0000001fff227819 */ /* 0x000fe20000011405 */
[----:B------:R-:W-:Y:S01]  /*2f40*/  IMAD R10, R10, -0x40, R25 ;  /* 0xffffffc00a0a7824 */ /* 0x000fe200078e0219 */
[----:B------:R-:W-:Y:S01]  /*2f50*/  UIMAD.WIDE.U32 UR6, UR6, 0x24924925, URZ ;  /* 0x24924925060678a5 */ /* 0x000fe2000f8e003f */
[----:B0-----:R-:W-:Y:S01]  /*2f60*/  IMAD R30, R24, -0x2, R26 ;  /* 0xfffffffe181e7824 */ /* 0x001fe200078e021a */
[----:B------:R-:W-:Y:S01]  /*2f70*/  ISETP.GE.AND P0, PT, R29, R26, PT ;  /* 0x0000001a1d00720c */ /* 0x000fe20003f06270 */
[----:B------:R-:W-:Y:S01]  /*2f80*/  IMAD.SHL.U32 R24, R0, 0x2, RZ ;  /* 0x0000000200187824 */ /* 0x000fe200078e00ff */
[----:B------:R-:W-:Y:S01]  /*2f90*/  ULOP3.LUT UR4, UR4, UR8, URZ, 0x3c, !UPT ;  /* 0x0000000804047292 */ /* 0x000fe2000f8e3c3f */
[----:B------:R-:W-:Y:S01]  /*2fa0*/  IMAD R32, R34, UR10, RZ ;  /* 0x0000000a22207c24 */ /* 0x000fe2000f8e02ff */
[----:B------:R-:W-:Y:S01]  /*2fb0*/  ISETP.GE.OR P0, PT, R31, UR12, P0 ;  /* 0x0000000c1f007c0c */ /* 0x000fe20008706670 */
[----:B------:R-:W-:Y:S01]  /*2fc0*/  IMAD.WIDE R26, R6, 0x80, RZ ;  /* 0x00000080061a7825 */ /* 0x000fe200078e02ff */
[----:B------:R-:W-:Y:S01]  /*2fd0*/  LOP3.LUT R24, R29, 0x6, R24, 0xf8, !PT ;  /* 0x000000061d187812 */ /* 0x000fe200078ef818 */
[----:B------:R-:W-:Y:S01]  /*2fe0*/  UIMAD UR5, UR7, -0x1c, UR5 ;  /* 0xffffffe4070578a4 */ /* 0x000fe2000f8e0205 */
[----:B------:R-:W-:Y:S01]  /*2ff0*/  IADD3 R36, -R31, UR12, R10 ;  /* 0x0000000c1f247c10 */ /* 0x000fe2000fffe10a */
[----:B------:R-:W-:Y:S01]  /*3000*/  IMAD R33, R5, UR11, R32 ;  /* 0x0000000b05217c24 */ /* 0x000fe2000f8e0220 */
[----:B------:R-:W-:Y:S01]  /*3010*/  SHF.R.S32.HI R25, RZ, 0x1f, R24 ;  /* 0x0000001fff197819 */ /* 0x000fe20000011418 */
[----:B------:R-:W-:Y:S01]  /*3020*/  @UP1 ULOP3.LUT UR4, UR4, 0x1, UR7, 0x78, !UPT ;  /* 0x0000000104041892 */ /* 0x000fe2000f8e7807 */
[----:B------:R-:W-:Y:S01]  /*3030*/  LOP3.LUT R35, R26, R11, R28, 0xfe, !PT ;  /* 0x0000000b1a237212 */ /* 0x000fe200078efe1c */
[----:B------:R-:W-:-:S02]  /*3040*/  IMAD.IADD R29, R30, 0x1, -R29 ;  /* 0x000000011e1d7824 */ /* 0x000fc400078e0a1d */
[----:B------:R-:W-:-:S04]  /*3050*/  IMAD.WIDE.U32 R6, R5, UR10, R24 ;  /* 0x0000000a05067c25 */ /* 0x000fc8000f8e0018 */
[----:B------:R-:W-:Y:S02]  /*3060*/  IMAD.IADD R7, R7, 0x1, R33 ;  /* 0x0000000107077824 */ /* 0x000fe400078e0221 */
[----:B------:R-:W-:Y:S01]  /*3070*/  IMAD.MOV.U32 R28, RZ, RZ, -0x1 ;  /* 0xffffffffff1c7424 */ /* 0x000fe200078e00ff */
[----:B------:R-:W-:Y:S06]  /*3080*/  @P0 BRA `(.L_x_32) ;  /* 0x0000004400a40947 */ /* 0x000fec0003800000 */
[----:B------:R-:W0:Y:S01]  /*3090*/  LDC.64 R32, c[0x0][0x5c8] ;  /* 0x00017200ff207b82 */ /* 0x000e220000000a00 */
[----:B------:R-:W-:Y:S01]  /*30a0*/  ULDC.64 UR6, c[0x0][0x5c0] ;  /* 0x0001700000067ab9 */ /* 0x000fe20000000a00 */
[----:B------:R-:W-:Y:S01]  /*30b0*/  BSSY B0, `(.L_x_32) ;  /* 0x0000466000007945 */ /* 0x000fe20003800000 */
[-C--:B0-----:R-:W-:Y:S02]  /*30c0*/  IMAD R10, R27, R32.reuse, RZ ;  /* 0x000000201b0a7224 */ /* 0x081fe400078e02ff */
[----:B------:R-:W-:-:S04]  /*30d0*/  IMAD.WIDE.U32 R6, R35, R32, R6 ;  /* 0x0000002023067225 */ /* 0x000fc800078e0006 */
[----:B------:R-:W-:Y:S01]  /*30e0*/  IMAD R31, R35, R33, R10 ;  /* 0x00000021231f7224 */ /* 0x000fe200078e020a */
[----:B------:R-:W-:Y:S02]  /*30f0*/  LEA R11, P0, R32, R6, 0x3 ;  /* 0x00000006200b7211 */ /* 0x000fe400078018ff */
[----:B------:R-:W-:Y:S01]  /*3100*/  IADD3 R10, P1, R6, UR6, RZ ;  /* 0x00000006060a7c10 */ /* 0x000fe2000ff3e0ff */
[----:B------:R-:W-:Y:S01]  /*3110*/  IMAD.IADD R31, R7, 0x1, R31 ;  /* 0x00000001071f7824 */ /* 0x000fe200078e021f */
[----:B------:R-:W-:-:S04]  /*3120*/  IADD3 R6, P3, R11, UR6, RZ ;  /* 0x000000060b067c10 */ /* 0x000fc8000ff7e0ff */
[----:B------:R-:W-:Y:S02]  /*3130*/  LEA.HI.X R7, R32, R31, R33, 0x3, P0 ;  /* 0x0000001f20077211 */ /* 0x000fe400000f1c21 */
[----:B---3-5:R-:W-:Y:S02]  /*3140*/  FSETP.NEU.AND P0, PT, R9, RZ, PT ;  /* 0x000000ff0900720b */ /* 0x028fe40003f0d000 */
[----:B------:R-:W-:Y:S02]  /*3150*/  IADD3.X R11, R31, UR7, RZ, P1, !PT ;  /* 0x000000071f0b7c10 */ /* 0x000fe40008ffe4ff */
[----:B------:R-:W-:-:S09]  /*3160*/  IADD3.X R7, R7, UR7, RZ, P3, !PT ;  /* 0x0000000707077c10 */ /* 0x000fd20009ffe4ff */
[----:B------:R-:W-:Y:S05]  /*3170*/  @!P0 BRA `(.L_x_33) ;  /* 0x00000034005c8947 */ /* 0x000fea0003800000 */
[----:B------:R-:W-:Y:S01]  /*3180*/  ULDC.64 UR6, c[0x0][0x5b8] ;  /* 0x00016e0000067ab9 */ /* 0x000fe20000000a00 */
[----:B------:R-:W-:Y:S01]  /*3190*/  ISETP.GE.AND P0, PT, R36, 0x1, PT ;  /* 0x000000012400780c */ /* 0x000fe20003f06270 */
[----:B------:R-:W-:Y:S01]  /*31a0*/  IMAD R32, R34, UR6, RZ ;  /* 0x0000000622207c24 */ /* 0x000fe2000f8e02ff */
[----:B------:R-:W-:Y:S01]  /*31b0*/  ULDC.64 UR10, c[0x0][0x5a8] ;  /* 0x00016a00000a7ab9 */ /* 0x000fe20000000a00 */
[----:B------:R-:W-:Y:S01]  /*31c0*/  IMAD.WIDE.U32 R30, R5, UR6, R24 ;  /* 0x00000006051e7c25 */ /* 0x000fe2000f8e0018 */
[----:B------:R-:W-:Y:S01]  /*31d0*/  ISETP.LT.OR P4, PT, R29, 0x1, !P0 ;  /* 0x000000011d00780c */ /* 0x000fe20004781670 */
[----:B------:R-:W-:Y:S02]  /*31e0*/  BSSY B1, `(.L_x_34) ;  /* 0x000000c000017945 */ /* 0x000fe40003800000 */
[----:B------:R-:W-:Y:S01]  /*31f0*/  IMAD R5, R5, UR7, R32 ;  /* 0x0000000705057c24 */ /* 0x000fe2000f8e0220 */
[----:B------:R-:W-:-:S03]  /*3200*/  ULDC.64 UR6, c[0x0][0x5b0] ;  /* 0x00016c0000067ab9 */ /* 0x000fc60000000a00 */
[----:B------:R-:W-:Y:S02]  /*3210*/  IMAD.IADD R31, R31, 0x1, R5 ;  /* 0x000000011f1f7824 */ /* 0x000fe400078e0205 */
[----:B------:R-:W-:Y:S02]  /*3220*/  IMAD R5, R27, UR6, RZ ;  /* 0x000000061b057c24 */ /* 0x000fe4000f8e02ff */
[----:B------:R-:W-:-:S04]  /*3230*/  IMAD.WIDE.U32 R24, R35, UR6, R30 ;  /* 0x0000000623187c25 */ /* 0x000fc8000f8e001e */
[----:B------:R-:W-:Y:S01]  /*3240*/  IMAD R5, R35, UR7, R5 ;  /* 0x0000000723057c24 */ /* 0x000fe2000f8e0205 */
[----:B------:R-:W-:-:S04]  /*3250*/  IADD3 R24, P1, R24, UR10, RZ ;  /* 0x0000000a18187c10 */ /* 0x000fc8000ff3e0ff */
[--C-:B------:R-:W-:Y:S02]  /*3260*/  IADD3.X R25, R25, UR11, R5.reuse, P1, !PT ;  /* 0x0000000b19197c10 */ /* 0x100fe40008ffe405 */
[----:B------:R-:W-:Y:S01]  /*3270*/  PRMT R5, RZ, 0x7610, R5 ;  /* 0x00007610ff057816 */ /* 0x000fe20000000005 */
[----:B------:R-:W-:Y:S06]  /*3280*/  @P4 BRA `(.L_x_35) ;  /* 0x0000000000044947 */ /* 0x000fec0003800000 */
[----:B------:R0:W5:Y:S02]  /*3290*/  LDG.E.U8 R5, desc[UR18][R24.64] ;  /* 0x0000001218057981 */ /* 0x000164000c1e1100 */
.L_x_35:
[----:B------:R-:W-:Y:S05]  /*32a0*/  BSYNC B1 ;  /* 0x0000000000017941 */ /* 0x000fea0003800000 */
.L_x_34:
[----:B-----5:R-:W-:Y:S01]  /*32b0*/  LOP3.LUT R5, R5, 0xff, RZ, 0xc0, !PT ;  /* 0x000000ff05057812 */ /* 0x020fe200078ec0ff */
[----:B------:R-:W-:Y:S01]  /*32c0*/  BSSY B1, `(.L_x_36) ;  /* 0x000000b000017945 */ /* 0x000fe20003800000 */
[----:B------:R-:W-:Y:S02]  /*32d0*/  ISETP.LT.OR P3, PT, R29, 0x2, !P0 ;  /* 0x000000021d00780c */ /* 0x000fe40004761670 */
[----:B------:R-:W-:-:S05]  /*32e0*/  F2FP.F16.E5M2.UNPACK_B R5, R5 ;  /* 0x00000005ff05723e */ /* 0x000fca00020004ff */
[----:B------:R-:W-:Y:S01]  /*32f0*/  HADD2.F32 R32, -RZ, R5.H0_H0 ;  /* 0x20000005ff207230 */ /* 0x000fe20000004100 */
[----:B------:R-:W-:-:S04]  /*3300*/  PRMT R5, RZ, 0x7610, R5 ;  /* 0x00007610ff057816 */ /* 0x000fc80000000005 */
[----:B------:R-:W-:-:S04]  /*3310*/  FMUL R32, R32, R9 ;  /* 0x0000000920207220 */ /* 0x000fc80000400000 */
[----:B--2---:R-:W-:-:S05]  /*3320*/  FFMA R32, R141, R8, R32 ;  /* 0x000000088d207223 */ /* 0x004fca0000000020 */
[----:B------:R-:W-:-:S05]  /*3330*/  F2FP.SATFINITE.E5M2.F32.PACK_AB_MERGE_C R33, RZ, R32, RZ ;  /* 0x00000020ff21723e */ /* 0x000fca00048060ff */
[----:B------:R1:W-:Y:S01]  /*3340*/  @!P4 STG.E.U8 desc[UR18][R10.64], R33 ;  /* 0x000000210a00c986 */ /* 0x0003e2000c101112 */
[----:B------:R-:W-:Y:S05]  /*3350*/  @P3 BRA `(.L_x_37) ;  /* 0x0000000000043947 */ /* 0x000fea0003800000 */
[----:B------:R2:W5:Y:S02]  /*3360*/  LDG.E.U8 R5, desc[UR18][R24.64+0x1] ;  /* 0x0000011218057981 */ /* 0x000564000c1e1100 */
.L_x_37:
[----:B------:R-:W-:Y:S05]  /*3370*/  BSYNC B1 ;  /* 0x0000000000017941 */ /* 0x000fea0003800000 */
.L_x_36:
[----:B-----5:R-:W-:Y:S01]  /*3380*/  LOP3.LUT R5, R5, 0xff, RZ, 0xc0, !PT ;  /* 0x000000ff05057812 */ /* 0x020fe200078ec0ff */
[----:B------:R-:W-:Y:S01]  /*3390*/  BSSY B1, `(.L_x_38) ;  /* 0x0000013000017945 */ /* 0x000fe20003800000 */
[----:B-1----:R-:W-:Y:S02]  /*33a0*/  IADD3 R33, P1, R35, 0x8, RZ ;  /* 0x0000000823217810 */ /* 0x002fe40007f3e0ff */
[----:B------:R-:W-:-:S03]  /*33b0*/  F2FP.F16.E5M2.UNPACK_B R5, R5 ;  /* 0x00000005ff05723e */ /* 0x000fc600020004ff */
[----:B------:R-:W-:Y:S01]  /*33c0*/  IMAD.X R27, RZ, RZ, R27, P1 ;  /* 0x000000ffff1b7224 */ /* 0x000fe200008e061b */
[----:B------:R-:W-:Y:S01]  /*33d0*/  ISETP.GE.AND P1, PT, R36, 0x9, PT ;  /* 0x000000092400780c */ /* 0x000fe20003f26270 */
[----:B------:R-:W-:Y:S02]  /*33e0*/  HADD2.F32 R26, -RZ, R5.H0_H0 ;  /* 0x20000005ff1a7230 */ /* 0x000fe40000004100 */
[----:B------:R-:W-:Y:S01]  /*33f0*/  IMAD.WIDE.U32 R30, R33, UR6, R30 ;  /* 0x00000006211e7c25 */ /* 0x000fe2000f8e001e */
[----:B------:R-:W-:-:S03]  /*3400*/  ISETP.LT.OR P5, PT, R29, 0x1, !P1 ;  /* 0x000000011d00780c */ /* 0x000fc60004fa1670 */
[----:B------:R-:W-:Y:S01]  /*3410*/  FMUL R5, R26, R9 ;  /* 0x000000091a057220 */ /* 0x000fe20000400000 */
[----:B------:R-:W-:-:S03]  /*3420*/  IMAD R26, R27, UR6, RZ ;  /* 0x000000061b1a7c24 */ /* 0x000fc6000f8e02ff */
[----:B------:R-:W-:Y:S01]  /*3430*/  FFMA R5, R136, R8, R5 ;  /* 0x0000000888057223 */ /* 0x000fe20000000005 */
[----:B------:R-:W-:Y:S01]  /*3440*/  IMAD R33, R33, UR7, R26 ;  /* 0x0000000721217c24 */ /* 0x000fe2000f8e021a */
[----:B------:R-:W-:-:S03]  /*3450*/  IADD3 R26, P4, R30, UR10, RZ ;  /* 0x0000000a1e1a7c10 */ /* 0x000fc6000ff9e0ff */
[----:B------:R-:W-:Y:S02]  /*3460*/  F2FP.SATFINITE.E5M2.F32.PACK_AB_MERGE_C R35, RZ, R5, RZ ;  /* 0x00000005ff23723e */ /* 0x000fe400048060ff */
[----:B------:R-:W-:Y:S02]  /*3470*/  IADD3.X R27, R31, UR11, R33, P4, !PT ;  /* 0x0000000b1f1b7c10 */ /* 0x000fe4000a7fe421 */
[----:B------:R-:W-:Y:S01]  /*3480*/  PRMT R5, RZ, 0x7610, R5 ;  /* 0x00007610ff057816 */ /* 0x000fe20000000005 */
[----:B------:R1:W-:Y:S01]  /*3490*/  @!P3 STG.E.U8 desc[UR18][R10.64+0x1], R35 ;  /* 0x000001230a00b986 */ /* 0x0003e2000c101112 */
[----:B------:R-:W-:Y:S05]  /*34a0*/  @P5 BRA `(.L_x_39) ;  /* 0x0000000000045947 */ /* 0x000fea0003800000 */
[----:B------:R3:W5:Y:S02]  /*34b0*/  LDG.E.U8 R5, desc[UR18][R26.64] ;  /* 0x000000121a057981 */ /* 0x000764000c1e1100 */
.L_x_39:
[----:B------:R-:W-:Y:S05]  /*34c0*/  BSYNC B1 ;  /* 0x0000000000017941 */ /* 0x000fea0003800000 */
.L_x_38:
[----:B-----5:R-:W-:Y:S01]  /*34d0*/  LOP3.LUT R5, R5, 0xff, RZ, 0xc0, !PT ;  /* 0x000000ff05057812 */ /* 0x020fe200078ec0ff */
[----:B------:R-:W-:Y:S01]  /*34e0*/  BSSY B1, `(.L_x_40) ;  /* 0x000000b000017945 */ /* 0x000fe20003800000 */
[----:B------:R-:W-:Y:S02]  /*34f0*/  ISETP.LT.OR P3, PT, R29, 0x2, !P1 ;  /* 0x000000021d00780c */ /* 0x000fe40004f61670 */
[----:B------:R-:W-:-:S05]  /*3500*/  F2FP.F16.E5M2.UNPACK_B R5, R5 ;  /* 0x00000005ff05723e */ /* 0x000fca00020004ff */
[----:B------:R-:W-:Y:S01]  /*3510*/  HADD2.F32 R30, -RZ, R5.H0_H0 ;  /* 0x20000005ff1e7230 */ /* 0x000fe20000004100 */
[----:B------:R-:W-:-:S04]  /*3520*/  PRMT R5, RZ, 0x7610, R5 ;  /* 0x00007610ff057816 */ /* 0x000fc80000000005 */
[----:B------:R-:W-:-:S04]  /*3530*/  FMUL R30, R30, R9 ;  /* 0x000000091e1e7220 */ /* 0x000fc80000400000 */
[----:B------:R-:W-:-:S05]  /*3540*/  FFMA R30, R139, R8, R30 ;  /* 0x000000088b1e7223 */ /* 0x000fca000000001e */
[----:B------:R-:W-:-:S05]  /*3550*/  F2FP.SATFINITE.E5M2.F32.PACK_AB_MERGE_C R31, RZ, R30, RZ ;  /* 0x0000001eff1f723e */ /* 0x000fca00048060ff */
[----:B------:R4:W-:Y:S01]  /*3560*/  @!P5 STG.E.U8 desc[UR18][R6.64], R31 ;  /* 0x0000001f0600d986 */ /* 0x0009e2000c101112 */
[----:B------:R-:W-:Y:S05]  /*3570*/  @P3 BRA `(.L_x_41) ;  /* 0x0000000000043947 */ /* 0x000fea0003800000 */
[----:B------:R0:W5:Y:S02]  /*3580*/  LDG.E.U8 R5, desc[UR18][R26.64+0x1] ;  /* 0x000001121a057981 */ /* 0x000164000c1e1100 */
.L_x_41:
[----:B------:R-:W-:Y:S05]  /*3590*/  BSYNC B1 ;  /* 0x0000000000017941 */ /* 0x000fea0003800000 */
.L_x_40:
[----:B-----5:R-:W-:Y:S01]  /*35a0*/  LOP3.LUT R5, R5, 0xff, RZ, 0xc0, !PT ;  /* 0x000000ff05057812 */ /* 0x020fe200078ec0ff */
[----:B------:R-:W-:Y:S01]  /*35b0*/  BSSY B1, `(.L_x_42) ;  /* 0x000000b000017945 */ /* 0x000fe20003800000 */
[----:B------:R-:W-:Y:S02]  /*35c0*/  ISETP.LT.OR P4, PT, R29, 0x9, !P0 ;  /* 0x000000091d00780c */ /* 0x000fe40004781670 */
[----:B------:R-:W-:-:S05]  /*35d0*/  F2FP.F16.E5M2.UNPACK_B R5, R5 ;  /* 0x00000005ff05723e */ /* 0x000fca00020004ff */
[----:B------:R-:W-:-:S05]  /*35e0*/  HADD2.F32 R30, -RZ, R5.H0_H0 ;  /* 0x20000005ff1e7230 */ /* 0x000fca0000004100 */
[----:B------:R-:W-:-:S04]  /*35f0*/  FMUL R5, R30, R9 ;  /* 0x000000091e057220 */ /* 0x000fc80000400000 */
[----:B------:R-:W-:-:S05]  /*3600*/  FFMA R5, R134, R8, R5 ;  /* 0x0000000886057223 */ /* 0x000fca0000000005 */
[----:B----4-:R-:W-:Y:S02]  /*3610*/  F2FP.SATFINITE.E5M2.F32.PACK_AB_MERGE_C R31, RZ, R5, RZ ;  /* 0x00000005ff1f723e */ /* 0x010fe400048060ff */
[----:B------:R-:W-:-:S03]  /*3620*/  PRMT R5, RZ, 0x7610, R5 ;  /* 0x00007610ff057816 */ /* 0x000fc60000000005 */
[----:B------:R4:W-:Y:S01]  /*3630*/  @!P3 STG.E.U8 desc[UR18][R6.64+0x1], R31 ;  /* 0x0000011f0600b986 */ /* 0x0009e2000c101112 */
[----:B------:R-:W-:Y:S05]  /*3640*/  @P4 BRA `(.L_x_43) ;  /* 0x0000000000044947 */ /* 0x000fea0003800000 */
[----:B------:R0:W5:Y:S02]  /*3650*/  LDG.E.U8 R5, desc[UR18][R24.64+0x8] ;  /* 0x0000081218057981 */ /* 0x000164000c1e1100 */
.L_x_43:
[----:B------:R-:W-:Y:S05]  /*3660*/  BSYNC B1 ;  /* 0x0000000000017941 */ /* 0x000fea0003800000 */
.L_x_42:
        /* <DEDUP_REMOVED lines=8> */
[----:B----4-:R-:W-:-:S05]  /*36f0*/  F2FP.SATFINITE.E5M2.F32.PACK_AB_MERGE_C R31, RZ, R30, RZ ;  /* 0x0000001eff1f723e */ /* 0x010fca00048060ff */
[----:B------:R4:W-:Y:S01]  /*3700*/  @!P4 STG.E.U8 desc[UR18][R10.64+0x8], R31 ;  /* 0x0000081f0a00c986 */ /* 0x0009e2000c101112 */
[----:B------:R-:W-:Y:S05]  /*3710*/  @P3 BRA `(.L_x_45) ;  /* 0x0000000000043947 */ /* 0x000fea0003800000 */
[----:B------:R0:W5:Y:S02]  /*3720*/  LDG.E.U8 R5, desc[UR18][R24.64+0x9] ;  /* 0x0000091218057981 */ /* 0x000164000c1e1100 */
.L_x_45:
[----:B------:R-:W-:Y:S05]  /*3730*/  BSYNC B1 ;  /* 0x0000000000017941 */ /* 0x000fea0003800000 */
.L_x_44:
        /* <DEDUP_REMOVED lines=12> */
.L_x_47:
[----:B------:R-:W-:Y:S05]  /*3800*/  BSYNC B1 ;  /* 0x0000000000017941 */ /* 0x000fea0003800000 */
.L_x_46:
        /* <DEDUP_REMOVED lines=12> */
.L_x_49:
[----:B------:R-:W-:Y:S05]  /*38d0*/  BSYNC B1 ;  /* 0x0000000000017941 */ /* 0x000fea0003800000 */
.L_x_48:
        /* <DEDUP_REMOVED lines=12> */
.L_x_51:
[----:B------:R-:W-:Y:S05]  /*39a0*/  BSYNC B1 ;  /* 0x0000000000017941 */ /* 0x000fea0003800000 */
.L_x_50:
        /* <DEDUP_REMOVED lines=12> */
.L_x_53:
[----:B------:R-:W-:Y:S05]  /*3a70*/  BSYNC B1 ;  /* 0x0000000000017941 */ /* 0x000fea0003800000 */
.L_x_52:
        /* <DEDUP_REMOVED lines=12> */
.L_x_55:
[----:B------:R-:W-:Y:S05]  /*3b40*/  BSYNC B1 ;  /* 0x0000000000017941 */ /* 0x000fea0003800000 */
.L_x_54:
        /* <DEDUP_REMOVED lines=12> */
.L_x_57:
[----:B------:R-:W-:Y:S05]  /*3c10*/  BSYNC B1 ;  /* 0x0000000000017941 */ /* 0x000fea0003800000 */
.L_x_56:
        /* <DEDUP_REMOVED lines=12> */
.L_x_59:
[----:B------:R-:W-:Y:S05]  /*3ce0*/  BSYNC B1 ;  /* 0x0000000000017941 */ /* 0x000fea0003800000 */
.L_x_58:
        /* <DEDUP_REMOVED lines=12> */
.L_x_61:
[----:B------:R-:W-:Y:S05]  /*3db0*/  BSYNC B1 ;  /* 0x0000000000017941 */ /* 0x000fea0003800000 */
.L_x_60:
        /* <DEDUP_REMOVED lines=12> */
.L_x_63:
[----:B------:R-:W-:Y:S05]  /*3e80*/  BSYNC B1 ;  /* 0x0000000000017941 */ /* 0x000fea0003800000 */
.L_x_62:
        /* <DEDUP_REMOVED lines=12> */
.L_x_65:
[----:B------:R-:W-:Y:S05]  /*3f50*/  BSYNC B1 ;  /* 0x0000000000017941 */ /* 0x000fea0003800000 */
.L_x_64:
        /* <DEDUP_REMOVED lines=12> */
.L_x_67:
[----:B------:R-:W-:Y:S05]  /*4020*/  BSYNC B1 ;  /* 0x0000000000017941 */ /* 0x000fea0003800000 */
.L_x_66:
        /* <DEDUP_REMOVED lines=12> */
.L_x_69:
[----:B------:R-:W-:Y:S05]  /*40f0*/  BSYNC B1 ;  /* 0x0000000000017941 */ /* 0x000fea0003800000 */
.L_x_68:
        /* <DEDUP_REMOVED lines=12> */
.L_x_71:
[----:B------:R-:W-:Y:S05]  /*41c0*/  BSYNC B1 ;  /* 0x0000000000017941 */ /* 0x000fea0003800000 */
.L_x_70:
        /* <DEDUP_REMOVED lines=12> */
.L_x_73:
[----:B------:R-:W-:Y:S05]  /*4290*/  BSYNC B1 ;  /* 0x0000000000017941 */ /* 0x000fea0003800000 */
.L_x_72:
        /* <DEDUP_REMOVED lines=12> */
.L_x_75:
[----:B------:R-:W-:Y:S05]  /*4360*/  BSYNC B1 ;  /* 0x0000000000017941 */ /* 0x000fea0003800000 */
.L_x_74:
        /* <DEDUP_REMOVED lines=12> */
.L_x_77:
[----:B------:R-:W-:Y:S05]  /*4430*/  BSYNC B1 ;  /* 0x0000000000017941 */ /* 0x000fea0003800000 */
.L_x_76:
        /* <DEDUP_REMOVED lines=12> */
.L_x_79:
[----:B------:R-:W-:Y:S05]  /*4500*/  BSYNC B1 ;  /* 0x0000000000017941 */ /* 0x000fea0003800000 */
.L_x_78:
        /* <DEDUP_REMOVED lines=12> */
.L_x_81:
[----:B------:R-:W-:Y:S05]  /*45d0*/  BSYNC B1 ;  /* 0x0000000000017941 */ /* 0x000fea0003800000 */
.L_x_80:
        /* <DEDUP_REMOVED lines=12> */
.L_x_83:
[----:B------:R-:W-:Y:S05]  /*46a0*/  BSYNC B1 ;  /* 0x0000000000017941 */ /* 0x000fea0003800000 */
.L_x_82:
        /* <DEDUP_REMOVED lines=12> */
.L_x_85:
[----:B------:R-:W-:Y:S05]  /*4770*/  BSYNC B1 ;  /* 0x0000000000017941 */ /* 0x000fea0003800000 */
.L_x_84:
        /* <DEDUP_REMOVED lines=12> */
.L_x_87:
[----:B------:R-:W-:Y:S05]  /*4840*/  BSYNC B1 ;  /* 0x0000000000017941 */ /* 0x000fea0003800000 */
.L_x_86:
        /* <DEDUP_REMOVED lines=12> */
.L_x_89:
[----:B------:R-:W-:Y:S05]  /*4910*/  BSYNC B1 ;  /* 0x0000000000017941 */ /* 0x000fea0003800000 */
.L_x_88:
        /* <DEDUP_REMOVED lines=12> */
.L_x_91:
[----:B------:R-:W-:Y:S05]  /*49e0*/  BSYNC B1 ;  /* 0x0000000000017941 */ /* 0x000fea0003800000 */
.L_x_90:
        /* <DEDUP_REMOVED lines=12> */
.L_x_93:
[----:B------:R-:W-:Y:S05]  /*4ab0*/  BSYNC B1 ;  /* 0x0000000000017941 */ /* 0x000fea0003800000 */
.L_x_92:
        /* <DEDUP_REMOVED lines=12> */
.L_x_95:
[----:B------:R-:W-:Y:S05]  /*4b80*/  BSYNC B1 ;  /* 0x0000000000017941 */ /* 0x000fea0003800000 */
.L_x_94:
        /* <DEDUP_REMOVED lines=12> */
.L_x_97:
[----:B------:R-:W-:Y:S05]  /*4c50*/  BSYNC B1 ;  /* 0x0000000000017941 */ /* 0x000fea0003800000 */
.L_x_96:
        /* <DEDUP_REMOVED lines=12> */
.L_x_99:
[----:B------:R-:W-:Y:S05]  /*4d20*/  BSYNC B1 ;  /* 0x0000000000017941 */ /* 0x000fea0003800000 */
.L_x_98:
        /* <DEDUP_REMOVED lines=12> */
.L_x_101:
[----:B------:R-:W-:Y:S05]  /*4df0*/  BSYNC B1 ;  /* 0x0000000000017941 */ /* 0x000fea0003800000 */
.L_x_100:
        /* <DEDUP_REMOVED lines=12> */
.L_x_103:
[----:B------:R-:W-:Y:S05]  /*4ec0*/  BSYNC B1 ;  /* 0x0000000000017941 */ /* 0x000fea0003800000 */
.L_x_102:
        /* <DEDUP_REMOVED lines=12> */
.L_x_105:
[----:B------:R-:W-:Y:S05]  /*4f90*/  BSYNC B1 ;  /* 0x0000000000017941 */ /* 0x000fea0003800000 */
.L_x_104:
        /* <DEDUP_REMOVED lines=12> */
.L_x_107:
[----:B------:R-:W-:Y:S05]  /*5060*/  BSYNC B1 ;  /* 0x0000000000017941 */ /* 0x000fea0003800000 */
.L_x_106:
        /* <DEDUP_REMOVED lines=12> */
.L_x_109:
[----:B------:R-:W-:Y:S05]  /*5130*/  BSYNC B1 ;  /* 0x0000000000017941 */ /* 0x000fea0003800000 */
.L_x_108:
        /* <DEDUP_REMOVED lines=12> */
.L_x_111:
[----:B------:R-:W-:Y:S05]  /*5200*/  BSYNC B1 ;  /* 0x0000000000017941 */ /* 0x000fea0003800000 */
.L_x_110:
        /* <DEDUP_REMOVED lines=12> */
.L_x_113:
[----:B------:R-:W-:Y:S05]  /*52d0*/  BSYNC B1 ;  /* 0x0000000000017941 */ /* 0x000fea0003800000 */
.L_x_112:
        /* <DEDUP_REMOVED lines=12> */
.L_x_115:
[----:B------:R-:W-:Y:S05]  /*53a0*/  BSYNC B1 ;  /* 0x0000000000017941 */ /* 0x000fea0003800000 */
.L_x_114:
        /* <DEDUP_REMOVED lines=12> */
.L_x_117:
[----:B------:R-:W-:Y:S05]  /*5470*/  BSYNC B1 ;  /* 0x0000000000017941 */ /* 0x000fea0003800000 */
.L_x_116:
        /* <DEDUP_REMOVED lines=12> */
.L_x_119:
[----:B------:R-:W-:Y:S05]  /*5540*/  BSYNC B1 ;  /* 0x0000000000017941 */ /* 0x000fea0003800000 */
.L_x_118:
        /* <DEDUP_REMOVED lines=12> */
.L_x_121:
[----:B------:R-:W-:Y:S05]  /*5610*/  BSYNC B1 ;  /* 0x0000000000017941 */ /* 0x000fea0003800000 */
.L_x_120:
        /* <DEDUP_REMOVED lines=12> */
.L_x_123:
[----:B------:R-:W-:Y:S05]  /*56e0*/  BSYNC B1 ;  /* 0x0000000000017941 */ /* 0x000fea0003800000 */
.L_x_122:
        /* <DEDUP_REMOVED lines=12> */
.L_x_125:
[----:B------:R-:W-:Y:S05]  /*57b0*/  BSYNC B1 ;  /* 0x0000000000017941 */ /* 0x000fea0003800000 */
.L_x_124:
        /* <DEDUP_REMOVED lines=12> */
.L_x_127:
[----:B------:R-:W-:Y:S05]  /*5880*/  BSYNC B1 ;  /* 0x0000000000017941 */ /* 0x000fea0003800000 */
.L_x_126:
        /* <DEDUP_REMOVED lines=12> */
.L_x_129:
[----:B------:R-:W-:Y:S05]  /*5950*/  BSYNC B1 ;  /* 0x0000000000017941 */ /* 0x000fea0003800000 */
.L_x_128:
        /* <DEDUP_REMOVED lines=12> */
.L_x_131:
[----:B------:R-:W-:Y:S05]  /*5a20*/  BSYNC B1 ;  /* 0x0000000000017941 */ /* 0x000fea0003800000 */
.L_x_130:
        /* <DEDUP_REMOVED lines=12> */
.L_x_133:
[----:B------:R-:W-:Y:S05]  /*5af0*/  BSYNC B1 ;  /* 0x0000000000017941 */ /* 0x000fea0003800000 */
.L_x_132:
        /* <DEDUP_REMOVED lines=12> */
.L_x_135:
[----:B------:R-:W-:Y:S05]  /*5bc0*/  BSYNC B1 ;  /* 0x0000000000017941 */ /* 0x000fea0003800000 */
.L_x_134:
        /* <DEDUP_REMOVED lines=12> */
.L_x_137:
[----:B------:R-:W-:Y:S05]  /*5c90*/  BSYNC B1 ;  /* 0x0000000000017941 */ /* 0x000fea0003800000 */
.L_x_136:
        /* <DEDUP_REMOVED lines=12> */
.L_x_139:
[----:B------:R-:W-:Y:S05]  /*5d60*/  BSYNC B1 ;  /* 0x0000000000017941 */ /* 0x000fea0003800000 */
.L_x_138:
        /* <DEDUP_REMOVED lines=12> */
.L_x_141:
[----:B------:R-:W-:Y:S05]  /*5e30*/  BSYNC B1 ;  /* 0x0000000000017941 */ /* 0x000fea0003800000 */
.L_x_140:
        /* <DEDUP_REMOVED lines=12> */
.L_x_143:
[----:B------:R-:W-:Y:S05]  /*5f00*/  BSYNC B1 ;  /* 0x0000000000017941 */ /* 0x000fea0003800000 */
.L_x_142:
        /* <DEDUP_REMOVED lines=12> */
.L_x_145:
[----:B------:R-:W-:Y:S05]  /*5fd0*/  BSYNC B1 ;  /* 0x0000000000017941 */ /* 0x000fea0003800000 */
.L_x_144:
[----:B-----5:R-:W-:Y:S01]  /*5fe0*/  LOP3.LUT R5, R5, 0xff, RZ, 0xc0, !PT ;  /* 0x000000ff05057812 */ /* 0x020fe200078ec0ff */
[----:B------:R-:W-:Y:S01]  /*5ff0*/  BSSY B1, `(.L_x_146) ;  /* 0x000000b000017945 */ /* 0x000fe20003800000 */
[----:B------:R-:W-:Y:S02]  /*6000*/  ISETP.LT.OR P4, PT, R29, 0x71, !P0 ;  /* 0x000000711d00780c */ /* 0x000fe40004781670 */
[----:B------:R-:W-:-:S05]  /*6010*/  F2FP.F16.E5M2.UNPACK_B R5, R5 ;  /* 0x00000005ff05723e */ /* 0x000fca00020004ff */
[----:B------:R-:W-:-:S05]  /*6020*/  HADD2.F32 R18, -RZ, R5.H0_H0 ;  /* 0x20000005ff127230 */ /* 0x000fca0000004100 */
[----:B------:R-:W-:-:S04]  /*6030*/  FMUL R5, R18, R9 ;  /* 0x0000000912057220 */ /* 0x000fc80000400000 */
[----:B------:R-:W-:-:S05]  /*6040*/  FFMA R5, R20, R8, R5 ;  /* 0x0000000814057223 */ /* 0x000fca0000000005 */
[----:B0-----:R-:W-:Y:S02]  /*6050*/  F2FP.SATFINITE.E5M2.F32.PACK_AB_MERGE_C R23, RZ, R5, RZ ;  /* 0x00000005ff17723e */ /* 0x001fe400048060ff */
[----:B------:R-:W-:-:S03]  /*6060*/  PRMT R5, RZ, 0x7610, R5 ;  /* 0x00007610ff057816 */ /* 0x000fc60000000005 */
[----:B------:R0:W-:Y:S01]  /*6070*/  @!P3 STG.E.U8 desc[UR18][R6.64+0x69], R23 ;  /* 0x000069170600b986 */ /* 0x0001e2000c101112 */
[----:B------:R-:W-:Y:S05]  /*6080*/  @P4 BRA `(.L_x_147) ;  /* 0x0000000000044947 */ /* 0x000fea0003800000 */
[----:B------:R0:W5:Y:S02]  /*6090*/  LDG.E.U8 R5, desc[UR18][R24.64+0x70] ;  /* 0x0000701218057981 */ /* 0x000164000c1e1100 */
.L_x_147:
[----:B------:R-:W-:Y:S05]  /*60a0*/  BSYNC B1 ;  /* 0x0000000000017941 */ /* 0x000fea0003800000 */
.L_x_146:
        /* <DEDUP_REMOVED lines=12> */
.L_x_149:
[----:B------:R-:W-:Y:S05]  /*6170*/  BSYNC B1 ;  /* 0x0000000000017941 */ /* 0x000fea0003800000 */
.L_x_148:
        /* <DEDUP_REMOVED lines=12> */
.L_x_151:
[----:B------:R-:W-:Y:S05]  /*6240*/  BSYNC B1 ;  /* 0x0000000000017941 */ /* 0x000fea0003800000 */
.L_x_150:
        /* <DEDUP_REMOVED lines=8> */
[----:B0-----:R-:W-:-:S05]  /*62d0*/  F2FP.SATFINITE.E5M2.F32.PACK_AB_MERGE_C R17, RZ, R18, RZ ;  /* 0x00000012ff11723e */ /* 0x001fca00048060ff */
[----:B------:R0:W-:Y:S01]  /*62e0*/  @!P4 STG.E.U8 desc[UR18][R6.64+0x70], R17 ;  /* 0x000070110600c986 */ /* 0x0001e2000c101112 */
[----:B------:R-:W-:Y:S05]  /*62f0*/  @P3 BRA `(.L_x_153) ;  /* 0x0000000000043947 */ /* 0x000fea0003800000 */
[----:B------:R0:W5:Y:S02]  /*6300*/  LDG.E.U8 R5, desc[UR18][R26.64+0x71] ;  /* 0x000071121a057981 */ /* 0x000164000c1e1100 */
.L_x_153:
[----:B------:R-:W-:Y:S05]  /*6310*/  BSYNC B1 ;  /* 0x0000000000017941 */ /* 0x000fea0003800000 */
.L_x_152:
        /* <DEDUP_REMOVED lines=12> */
.L_x_155:
[----:B------:R-:W-:Y:S05]  /*63e0*/  BSYNC B1 ;  /* 0x0000000000017941 */ /* 0x000fea0003800000 */
.L_x_154:
        /* <DEDUP_REMOVED lines=12> */
.L_x_157:
[----:B------:R-:W-:Y:S05]  /*64b0*/  BSYNC B1 ;  /* 0x0000000000017941 */ /* 0x000fea0003800000 */
.L_x_156:
        /* <DEDUP_REMOVED lines=12> */
.L_x_159:
[----:B------:R-:W-:Y:S05]  /*6580*/  BSYNC B1 ;  /* 0x0000000000017941 */ /* 0x000fea0003800000 */
.L_x_158:
[----:B-----5:R-:W-:Y:S01]  /*6590*/  LOP3.LUT R5, R5, 0xff, RZ, 0xc0, !PT ;  /* 0x000000ff05057812 */ /* 0x020fe200078ec0ff */
[----:B------:R-:W-:Y:S01]  /*65a0*/  BSSY B1, `(.L_x_160) ;  /* 0x000000b000017945 */ /* 0x000fe20003800000 */
[----:B------:R-:W-:Y:S02]  /*65b0*/  ISETP.LT.OR P1, PT, R29, 0x7a, !P1 ;  /* 0x0000007a1d00780c */ /* 0x000fe40004f21670 */
[----:B------:R-:W-:-:S05]  /*65c0*/  F2FP.F16.E5M2.UNPACK_B R5, R5 ;  /* 0x00000005ff05723e */ /* 0x000fca00020004ff */
[----:B01--4-:R-:W-:Y:S01]  /*65d0*/  HADD2.F32 R10, -RZ, R5.H0_H0 ;  /* 0x20000005ff0a7230 */ /* 0x013fe20000004100 */
[----:B------:R-:W-:-:S04]  /*65e0*/  PRMT R5, RZ, 0x7610, R5 ;  /* 0x00007610ff057816 */ /* 0x000fc80000000005 */
[----:B------:R-:W-:-:S04]  /*65f0*/  FMUL R10, R10, R9 ;  /* 0x000000090a0a7220 */ /* 0x000fc80000400000 */
[----:B------:R-:W-:-:S05]  /*6600*/  FFMA R10, R15, R8, R10 ;  /* 0x000000080f0a7223 */ /* 0x000fca000000000a */
[----:B------:R-:W-:-:S05]  /*6610*/  F2FP.SATFINITE.E5M2.F32.PACK_AB_MERGE_C R11, RZ, R10, RZ ;  /* 0x0000000aff0b723e */ /* 0x000fca00048060ff */
[----:B------:R0:W-:Y:S01]  /*6620*/  @!P3 STG.E.U8 desc[UR18][R6.64+0x78], R11 ;  /* 0x0000780b0600b986 */ /* 0x0001e2000c101112 */
[----:B------:R-:W-:Y:S05]  /*6630*/  @P1 BRA `(.L_x_161) ;  /* 0x0000000000041947 */ /* 0x000fea0003800000 */
[----:B------:R1:W5:Y:S02]  /*6640*/  LDG.E.U8 R5, desc[UR18][R26.64+0x79] ;  /* 0x000079121a057981 */ /* 0x000364000c1e1100 */
.L_x_161:
[----:B------:R-:W-:Y:S05]  /*6650*/  BSYNC B1 ;  /* 0x0000000000017941 */ /* 0x000fea0003800000 */
.L_x_160:
[----:B------:R-:W-:Y:S05]  /*6660*/  @P1 BRA `(.L_x_162) ;  /* 0x0000001000281947 */ /* 0x000fea0003800000 */
[----:B-----5:R-:W-:-:S04]  /*6670*/  LOP3.LUT R5, R5, 0xff, RZ, 0xc0, !PT ;  /* 0x000000ff05057812 */ /* 0x020fc800078ec0ff */
[----:B------:R-:W-:-:S05]  /*6680*/  F2FP.F16.E5M2.UNPACK_B R5, R5 ;  /* 0x00000005ff05723e */ /* 0x000fca00020004ff */
[----:B------:R-:W-:-:S05]  /*6690*/  HADD2.F32 R10, -RZ, R5.H0_H0 ;  /* 0x20000005ff0a7230 */ /* 0x000fca0000004100 */
[----:B------:R-:W-:-:S04]  /*66a0*/  FMUL R5, R10, R9 ;  /* 0x000000090a057220 */ /* 0x000fc80000400000 */
[----:B------:R-:W-:-:S05]  /*66b0*/  FFMA R5, R14, R8, R5 ;  /* 0x000000080e057223 */ /* 0x000fca0000000005 */
[----:B------:R-:W-:-:S05]  /*66c0*/  F2FP.SATFINITE.E5M2.F32.PACK_AB_MERGE_C R5, RZ, R5, RZ ;  /* 0x00000005ff05723e */ /* 0x000fca00048060ff */
[----:B------:R4:W-:Y:S01]  /*66d0*/  STG.E.U8 desc[UR18][R6.64+0x79], R5 ;  /* 0x0000790506007986 */ /* 0x0009e2000c101112 */
[----:B------:R-:W-:Y:S05]  /*66e0*/  BRA `(.L_x_162) ;  /* 0x0000001000087947 */ /* 0x000fea0003800000 */
.L_x_33:
[----:B------:R-:W-:Y:S01]  /*66f0*/  ISETP.GE.AND P1, PT, R36, 0x1, PT ;  /* 0x000000012400780c */ /* 0x000fe20003f26270 */
[-C--:B--2---:R-:W-:Y:S01]  /*6700*/  FMUL R141, R141, R8.reuse ;  /* 0x000000088d8d7220 */ /* 0x084fe20000400000 */
[-C--:B------:R-:W-:Y:S01]  /*6710*/  FMUL R136, R136, R8.reuse ;  /* 0x0000000888887220 */ /* 0x080fe20000400000 */
[----:B------:R-:W-:Y:S01]  /*6720*/  ISETP.GE.AND P0, PT, R36, 0x9, PT ;  /* 0x000000092400780c */ /* 0x000fe20003f06270 */
[-C--:B------:R-:W-:Y:S01]  /*6730*/  FMUL R139, R139, R8.reuse ;  /* 0x000000088b8b7220 */ /* 0x080fe20000400000 */
[C---:B------:R-:W-:Y:S01]  /*6740*/  ISETP.LT.OR P4, PT, R29.reuse, 0x1, !P1 ;  /* 0x000000011d00780c */ /* 0x040fe20004f81670 */
[-C--:B------:R-:W-:Y:S01]  /*6750*/  FMUL R134, R134, R8.reuse ;  /* 0x0000000886867220 */ /* 0x080fe20000400000 */
[----:B------:R-:W-:Y:S01]  /*6760*/  ISETP.LT.OR P5, PT, R29, 0x2, !P1 ;  /* 0x000000021d00780c */ /* 0x000fe20004fa1670 */
[-C--:B------:R-:W-:Y:S01]  /*6770*/  FMUL R137, R137, R8.reuse ;  /* 0x0000000889897220 */ /* 0x080fe20000400000 */
[----:B------:R-:W-:Y:S01]  /*6780*/  F2FP.SATFINITE.E5M2.F32.PACK_AB_MERGE_C R141, RZ, R141, RZ ;  /* 0x0000008dff8d723e */ /* 0x000fe200048060ff */
[----:B------:R-:W-:Y:S01]  /*6790*/  FMUL R132, R132, R8 ;  /* 0x0000000884847220 */ /* 0x000fe20000400000 */
[----:B------:R-:W-:Y:S01]  /*67a0*/  F2FP.SATFINITE.E5M2.F32.PACK_AB_MERGE_C R5, RZ, R136, RZ ;  /* 0x00000088ff05723e */ /* 0x000fe200048060ff */
[-C--:B------:R-:W-:Y:S01]  /*67b0*/  FMUL R135, R135, R8.reuse ;  /* 0x0000000887877220 */ /* 0x080fe20000400000 */
[C---:B------:R-:W-:Y:S01]  /*67c0*/  ISETP.LT.OR P3, PT, R29.reuse, 0x1, !P0 ;  /* 0x000000011d00780c */ /* 0x040fe20004761670 */
[-C--:B------:R-:W-:Y:S01]  /*67d0*/  FMUL R130, R130, R8.reuse ;  /* 0x0000000882827220 */ /* 0x080fe20000400000 */
[----:B------:R-:W-:Y:S01]  /*67e0*/  ISETP.LT.OR P6, PT, R29, 0xa, !P1 ;  /* 0x0000000a1d00780c */ /* 0x000fe20004fc1670 */
[-C--:B------:R-:W-:Y:S01]  /*67f0*/  FMUL R133, R133, R8.reuse ;  /* 0x0000000885857220 */ /* 0x080fe20000400000 */
[----:B------:R-:W-:Y:S01]  /*6800*/  F2FP.SATFINITE.E5M2.F32.PACK_AB_MERGE_C R139, RZ, R139, RZ ;  /* 0x0000008bff8b723e */ /* 0x000fe200048060ff */
[----:B------:R-:W-:Y:S01]  /*6810*/  @!P4 STG.E.U8 desc[UR18][R10.64], R141 ;  /* 0x0000008d0a00c986 */ /* 0x000fe2000c101112 */
[C---:B------:R-:W-:Y:S01]  /*6820*/  ISETP.LT.OR P4, PT, R29.reuse, 0x2, !P0 ;  /* 0x000000021d00780c */ /* 0x040fe20004781670 */
[----:B------:R-:W-:Y:S01]  /*6830*/  FMUL R128, R128, R8 ;  /* 0x0000000880807220 */ /* 0x000fe20000400000 */
[----:B------:R-:W-:Y:S01]  /*6840*/  F2FP.SATFINITE.E5M2.F32.PACK_AB_MERGE_C R25, RZ, R134, RZ ;  /* 0x00000086ff19723e */ /* 0x000fe200048060ff */
[----:B------:R0:W-:Y:S01]  /*6850*/  @!P5 STG.E.U8 desc[UR18][R10.64+0x1], R5 ;  /* 0x000001050a00d986 */ /* 0x0001e2000c101112 */
[----:B------:R-:W-:Y:S01]  /*6860*/  ISETP.LT.OR P5, PT, R29, 0x9, !P1 ;  /* 0x000000091d00780c */ /* 0x000fe20004fa1670 */
[-C--:B------:R-:W-:Y:S01]  /*6870*/  FMUL R131, R131, R8.reuse ;  /* 0x0000000883837220 */ /* 0x080fe20000400000 */
[----:B------:R-:W-:Y:S01]  /*6880*/  F2FP.SATFINITE.E5M2.F32.PACK_AB_MERGE_C R137, RZ, R137, RZ ;  /* 0x00000089ff89723e */ /* 0x000fe200048060ff */
[----:B------:R-:W-:Y:S01]  /*6890*/  @!P3 STG.E.U8 desc[UR18][R6.64], R139 ;  /* 0x0000008b0600b986 */ /* 0x000fe2000c101112 */
[----:B------:R-:W-:Y:S01]  /*68a0*/  ISETP.LT.OR P3, PT, R29, 0x9, !P0 ;  /* 0x000000091d00780c */ /* 0x000fe20004761670 */
[-C--:B------:R-:W-:Y:S01]  /*68b0*/  FMUL R126, R126, R8.reuse ;  /* 0x000000087e7e7220 */ /* 0x080fe20000400000 */
[----:B------:R-:W-:Y:S01]  /*68c0*/  F2FP.SATFINITE.E5M2.F32.PACK_AB_MERGE_C R135, RZ, R135, RZ ;  /* 0x00000087ff87723e */ /* 0x000fe200048060ff */
[-C--:B------:R-:W-:Y:S01]  /*68d0*/  FMUL R129, R129, R8.reuse ;  /* 0x0000000881817220 */ /* 0x080fe20000400000 */
[----:B------:R-:W-:Y:S01]  /*68e0*/  F2FP.SATFINITE.E5M2.F32.PACK_AB_MERGE_C R133, RZ, R133, RZ ;  /* 0x00000085ff85723e */ /* 0x000fe200048060ff */
[----:B------:R1:W-:Y:S01]  /*68f0*/  @!P4 STG.E.U8 desc[UR18][R6.64+0x1], R25 ;  /* 0x000001190600c986 */ /* 0x0003e2000c101112 */
[C---:B------:R-:W-:Y:S01]  /*6900*/  ISETP.LT.OR P4, PT, R29.reuse, 0xa, !P0 ;  /* 0x0000000a1d00780c */ /* 0x040fe20004781670 */
[----:B------:R-:W-:Y:S01]  /*6910*/  FMUL R124, R124, R8 ;  /* 0x000000087c7c7220 */ /* 0x000fe20000400000 */
[----:B0-----:R-:W-:Y:S01]  /*6920*/  F2FP.SATFINITE.E5M2.F32.PACK_AB_MERGE_C R5, RZ, R132, RZ ;  /* 0x00000084ff05723e */ /* 0x001fe200048060ff */
[----:B------:R-:W-:Y:S01]  /*6930*/  @!P5 STG.E.U8 desc[UR18][R10.64+0x8], R137 ;  /* 0x000008890a00d986 */ /* 0x000fe2000c101112 */
[----:B------:R-:W-:Y:S01]  /*6940*/  ISETP.LT.OR P5, PT, R29, 0x11, !P1 ;  /* 0x000000111d00780c */ /* 0x000fe20004fa1670 */
[-C--:B------:R-:W-:Y:S01]  /*6950*/  FMUL R127, R127, R8.reuse ;  /* 0x000000087f7f7220 */ /* 0x080fe20000400000 */
[----:B------:R-:W-:Y:S01]  /*6960*/  F2FP.SATFINITE.E5M2.F32.PACK_AB_MERGE_C R131, RZ, R131, RZ ;  /* 0x00000083ff83723e */ /* 0x000fe200048060ff */
[----:B------:R0:W-:Y:S01]  /*6970*/  @!P6 STG.E.U8 desc[UR18][R10.64+0x9], R5 ;  /* 0x000009050a00e986 */ /* 0x0001e2000c101112 */
[----:B------:R-:W-:Y:S01]  /*6980*/  ISETP.LT.OR P6, PT, R29, 0x12, !P1 ;  /* 0x000000121d00780c */ /* 0x000fe20004fc1670 */
[----:B------:R-:W-:Y:S01]  /*6990*/  FMUL R122, R122, R8 ;  /* 0x000000087a7a7220 */ /* 0x000fe20000400000 */
[----:B------:R-:W-:Y:S01]  /*69a0*/  F2FP.SATFINITE.E5M2.F32.PACK_AB_MERGE_C R129, RZ, R129, RZ ;  /* 0x00000081ff81723e */ /* 0x000fe200048060ff */
[----:B------:R-:W-:Y:S01]  /*69b0*/  @!P3 STG.E.U8 desc[UR18][R6.64+0x8], R135 ;  /* 0x000008870600b986 */ /* 0x000fe2000c101112 */
[----:B-1----:R-:W-:Y:S01]  /*69c0*/  F2FP.SATFINITE.E5M2.F32.PACK_AB_MERGE_C R25, RZ, R130, RZ ;  /* 0x00000082ff19723e */ /* 0x002fe200048060ff */
[-C--:B------:R-:W-:Y:S01]  /*69d0*/  FMUL R125, R125, R8.reuse ;  /* 0x000000087d7d7220 */ /* 0x080fe20000400000 */
[C---:B------:R-:W-:Y:S01]  /*69e0*/  ISETP.LT.OR P3, PT, R29.reuse, 0x11, !P0 ;  /* 0x000000111d00780c */ /* 0x040fe20004761670 */
[-C--:B------:R-:W-:Y:S01]  /*69f0*/  FMUL R120, R120, R8.reuse ;  /* 0x0000000878787220 */ /* 0x080fe20000400000 */
[----:B------:R-:W-:Y:S01]  /*6a00*/  F2FP.SATFINITE.E5M2.F32.PACK_AB_MERGE_C R127, RZ, R127, RZ ;  /* 0x0000007fff7f723e */ /* 0x000fe200048060ff */
[----:B------:R1:W-:Y:S01]  /*6a10*/  @!P4 STG.E.U8 desc[UR18][R6.64+0x9], R25 ;  /* 0x000009190600c986 */ /* 0x0003e2000c101112 */
[----:B------:R-:W-:Y:S01]  /*6a20*/  ISETP.LT.OR P4, PT, R29, 0x12, !P0 ;  /* 0x000000121d00780c */ /* 0x000fe20004781670 */
[----:B------:R-:W-:Y:S01]  /*6a30*/  FMUL R123, R123, R8 ;  /* 0x000000087b7b7220 */ /* 0x000fe20000400000 */
[----:B0-----:R-:W-:Y:S01]  /*6a40*/  F2FP.SATFINITE.E5M2.F32.PACK_AB_MERGE_C R5, RZ, R128, RZ ;  /* 0x00000080ff05723e */ /* 0x001fe200048060ff */
[----:B------:R-:W-:Y:S01]  /*6a50*/  @!P5 STG.E.U8 desc[UR18][R10.64+0x10], R133 ;  /* 0x000010850a00d986 */ /* 0x000fe2000c101112 */
[C---:B------:R-:W-:Y:S01]  /*6a60*/  ISETP.LT.OR P5, PT, R29.reuse, 0x19, !P1 ;  /* 0x000000191d00780c */ /* 0x040fe20004fa1670 */
[-C--:B------:R-:W-:Y:S01]  /*6a70*/  FMUL R118, R118, R8.reuse ;  /* 0x0000000876767220 */ /* 0x080fe20000400000 */
[----:B------:R-:W-:Y:S01]  /*6a80*/  F2FP.SATFINITE.E5M2.F32.PACK_AB_MERGE_C R125, RZ, R125, RZ ;  /* 0x0000007dff7d723e */ /* 0x000fe200048060ff */
[----:B------:R0:W-:Y:S01]  /*6a90*/  @!P6 STG.E.U8 desc[UR18][R10.64+0x11], R5 ;  /* 0x000011050a00e986 */ /* 0x0001e2000c101112 */
[----:B------:R-:W-:Y:S01]  /*6aa0*/  ISETP.LT.OR P6, PT, R29, 0x1a, !P1 ;  /* 0x0000001a1d00780c */ /* 0x000fe20004fc1670 */
[-C--:B------:R-:W-:Y:S01]  /*6ab0*/  FMUL R121, R121, R8.reuse ;  /* 0x0000000879797220 */ /* 0x080fe20000400000 */
[----:B------:R-:W-:Y:S01]  /*6ac0*/  FMUL R116, R116, R8 ;  /* 0x0000000874747220 */ /* 0x000fe20000400000 */
[----:B-1----:R-:W-:Y:S01]  /*6ad0*/  F2FP.SATFINITE.E5M2.F32.PACK_AB_MERGE_C R25, RZ, R126, RZ ;  /* 0x0000007eff19723e */ /* 0x002fe200048060ff */
[----:B------:R-:W-:Y:S01]  /*6ae0*/  @!P3 STG.E.U8 desc[UR18][R6.64+0x10], R131 ;  /* 0x000010830600b986 */ /* 0x000fe2000c101112 */
[----:B------:R-:W-:Y:S01]  /*6af0*/  ISETP.LT.OR P3, PT, R29, 0x19, !P0 ;  /* 0x000000191d00780c */ /* 0x000fe20004761670 */
        /* <DEDUP_REMOVED lines=35> */
[----:B------:R-:W-:Y:S01]  /*6d30*/  ISETP.LT.OR P3, PT, R29, 0x29, !P0 ;  /* 0x000000291d00780c */ /* 0x000fe20004761670 */
[-C--:B------:R-:W-:Y:S01]  /*6d40*/  FMUL R109, R109, R8.reuse ;  /* 0x000000086d6d7220 */ /* 0x080fe20000400000 */
[-C--:B------:R-:W-:Y:S01]  /*6d50*/  FMUL R104, R104, R8.reuse ;  /* 0x0000000868687220 */ /* 0x080fe20000400000 */
        /* <DEDUP_REMOVED lines=104> */
[----:B------:R-:W-:-:S02]  /*73e0*/  ISETP.LT.OR P3, PT, R29, 0x59, !P0 ;  /* 0x000000591d00780c */ /* 0x000fc40004761670 */
[----:B------:R-:W-:Y:S01]  /*73f0*/  F2FP.SATFINITE.E5M2.F32.PACK_AB_MERGE_C R19, RZ, R19, RZ ;  /* 0x00000013ff13723e */ /* 0x000fe200048060ff */
[----:B------:R1:W-:Y:S01]  /*7400*/  @!P4 STG.E.U8 desc[UR18][R6.64+0x51], R25 ;  /* 0x000051190600c986 */ /* 0x0003e2000c101112 */
[C---:B------:R-:W-:Y:S02]  /*7410*/  ISETP.LT.OR P4, PT, R29.reuse, 0x5a, !P0 ;  /* 0x0000005a1d00780c */ /* 0x040fe40004781670 */
[----:B0-----:R-:W-:Y:S01]  /*7420*/  F2FP.SATFINITE.E5M2.F32.PACK_AB_MERGE_C R5, RZ, R92, RZ ;  /* 0x0000005cff05723e */ /* 0x001fe200048060ff */
[----:B------:R-:W-:Y:S01]  /*7430*/  @!P5 STG.E.U8 desc[UR18][R10.64+0x58], R97 ;  /* 0x000058610a00d986 */ /* 0x000fe2000c101112 */
[C---:B------:R-:W-:Y:S02]  /*7440*/  ISETP.LT.OR P5, PT, R29.reuse, 0x61, !P1 ;  /* 0x000000611d00780c */ /* 0x040fe40004fa1670 */
[----:B------:R-:W-:Y:S01]  /*7450*/  F2FP.SATFINITE.E5M2.F32.PACK_AB_MERGE_C R13, RZ, R13, RZ ;  /* 0x0000000dff0d723e */ /* 0x000fe200048060ff */
[----:B------:R0:W-:Y:S01]  /*7460*/  @!P6 STG.E.U8 desc[UR18][R10.64+0x59], R5 ;  /* 0x000059050a00e986 */ /* 0x0001e2000c101112 */
[----:B------:R-:W-:-:S02]  /*7470*/  ISETP.LT.OR P6, PT, R29, 0x62, !P1 ;  /* 0x000000621d00780c */ /* 0x000fc40004fc1670 */
[----:B------:R-:W-:Y:S01]  /*7480*/  F2FP.SATFINITE.E5M2.F32.PACK_AB_MERGE_C R15, RZ, R15, RZ ;  /* 0x0000000fff0f723e */ /* 0x000fe200048060ff */
[----:B------:R-:W-:Y:S01]  /*7490*/  @!P3 STG.E.U8 desc[UR18][R6.64+0x58], R95 ;  /* 0x0000585f0600b986 */ /* 0x000fe2000c101112 */
[----:B-1----:R-:W-:Y:S02]  /*74a0*/  F2FP.SATFINITE.E5M2.F32.PACK_AB_MERGE_C R25, RZ, R90, RZ ;  /* 0x0000005aff19723e */ /* 0x002fe400048060ff */
[----:B------:R-:W-:-:S03]  /*74b0*/  ISETP.LT.OR P3, PT, R29, 0x61, !P0 ;  /* 0x000000611d00780c */ /* 0x000fc60004761670 */
[----:B------:R1:W-:Y:S01]  /*74c0*/  @!P4 STG.E.U8 desc[UR18][R6.64+0x59], R25 ;  /* 0x000059190600c986 */ /* 0x0003e2000c101112 */
[C---:B------:R-:W-:Y:S02]  /*74d0*/  ISETP.LT.OR P4, PT, R29.reuse, 0x62, !P0 ;  /* 0x000000621d00780c */ /* 0x040fe40004781670 */
[----:B0-----:R-:W-:Y:S01]  /*74e0*/  F2FP.SATFINITE.E5M2.F32.PACK_AB_MERGE_C R5, RZ, R88, RZ ;  /* 0x00000058ff05723e */ /* 0x001fe200048060ff */
[----:B------:R-:W-:Y:S01]  /*74f0*/  @!P5 STG.E.U8 desc[UR18][R10.64+0x60], R93 ;  /* 0x0000605d0a00d986 */ /* 0x000fe2000c101112 */
[----:B------:R-:W-:-:S03]  /*7500*/  ISETP.LT.OR P5, PT, R29, 0x69, !P1 ;  /* 0x000000691d00780c */ /* 0x000fc60004fa1670 */
[----:B------:R0:W-:Y:S01]  /*7510*/  @!P6 STG.E.U8 desc[UR18][R10.64+0x61], R5 ;  /* 0x000061050a00e986 */ /* 0x0001e2000c101112 */
[C---:B------:R-:W-:Y:S02]  /*7520*/  ISETP.LT.OR P6, PT, R29.reuse, 0x6a, !P1 ;  /* 0x0000006a1d00780c */ /* 0x040fe40004fc1670 */
[----:B-1----:R-:W-:Y:S01]  /*7530*/  F2FP.SATFINITE.E5M2.F32.PACK_AB_MERGE_C R25, RZ, R22, RZ ;  /* 0x00000016ff19723e */ /* 0x002fe200048060ff */
[----:B------:R-:W-:Y:S01]  /*7540*/  @!P3 STG.E.U8 desc[UR18][R6.64+0x60], R91 ;  /* 0x0000605b0600b986 */ /* 0x000fe2000c101112 */
        /* <DEDUP_REMOVED lines=11> */
[----:B------:R-:W-:Y:S01]  /*7600*/  @!P4 STG.E.U8 desc[UR18][R6.64+0x69], R25 ;  /* 0x000069190600c986 */ /* 0x000fe2000c101112 */
[C---:B------:R-:W-:Y:S02]  /*7610*/  ISETP.LT.OR P4, PT, R29.reuse, 0x79, !P1 ;  /* 0x000000791d00780c */ /* 0x040fe40004f81670 */
[C---:B------:R-:W-:Y:S01]  /*7620*/  ISETP.LT.OR P1, PT, R29.reuse, 0x7a, !P1 ;  /* 0x0000007a1d00780c */ /* 0x040fe20004f21670 */
[----:B------:R1:W-:Y:S01]  /*7630*/  @!P5 STG.E.U8 desc[UR18][R10.64+0x70], R21 ;  /* 0x000070150a00d986 */ /* 0x0003e2000c101112 */
[C---:B------:R-:W-:Y:S02]  /*7640*/  ISETP.LT.OR P5, PT, R29.reuse, 0x72, !P0 ;  /* 0x000000721d00780c */ /* 0x040fe400047a1670 */
[----:B0-----:R-:W-:Y:S01]  /*7650*/  F2FP.SATFINITE.E5M2.F32.PACK_AB_MERGE_C R5, RZ, R16, RZ ;  /* 0x00000010ff05723e */ /* 0x001fe200048060ff */
[----:B------:R0:W-:Y:S01]  /*7660*/  @!P6 STG.E.U8 desc[UR18][R10.64+0x71], R17 ;  /* 0x000071110a00e986 */ /* 0x0001e2000c101112 */
[C---:B------:R-:W-:Y:S02]  /*7670*/  ISETP.LT.OR P6, PT, R29.reuse, 0x79, !P0 ;  /* 0x000000791d00780c */ /* 0x040fe400047c1670 */
[----:B------:R-:W-:Y:S01]  /*7680*/  ISETP.LT.OR P0, PT, R29, 0x7a, !P0 ;  /* 0x0000007a1d00780c */ /* 0x000fe20004701670 */
[----:B------:R2:W-:Y:S01]  /*7690*/  @!P3 STG.E.U8 desc[UR18][R6.64+0x70], R19 ;  /* 0x000070130600b986 */ /* 0x0005e2000c101112 */
[----:B-1----:R-:W-:-:S05]  /*76a0*/  F2FP.SATFINITE.E5M2.F32.PACK_AB_MERGE_C R21, RZ, R14, RZ ;  /* 0x0000000eff15723e */ /* 0x002fca00048060ff */
[----:B------:R2:W-:Y:S01]  /*76b0*/  @!P5 STG.E.U8 desc[UR18][R6.64+0x71], R5 ;  /* 0x000071050600d986 */ /* 0x0005e2000c101112 */
[----:B0-----:R-:W-:-:S03]  /*76c0*/  F2FP.SATFINITE.E5M2.F32.PACK_AB_MERGE_C R17, RZ, R12, RZ ;  /* 0x0000000cff11723e */ /* 0x001fc600048060ff */
[----:B------:R2:W-:Y:S04]  /*76d0*/  @!P4 STG.E.U8 desc[UR18][R10.64+0x78], R13 ;  /* 0x0000780d0a00c986 */ /* 0x0005e8000c101112 */
[----:B------:R2:W-:Y:S04]  /*76e0*/  @!P1 STG.E.U8 desc[UR18][R10.64+0x79], R17 ;  /* 0x000079110a009986 */ /* 0x0005e8000c101112 */
[----:B------:R2:W-:Y:S04]  /*76f0*/  @!P6 STG.E.U8 desc[UR18][R6.64+0x78], R15 ;  /* 0x0000780f0600e986 */ /* 0x0005e8000c101112 */
[----:B------:R2:W-:Y:S02]  /*7700*/  @!P0 STG.E.U8 desc[UR18][R6.64+0x79], R21 ;  /* 0x0000791506008986 */ /* 0x0005e4000c101112 */
.L_x_162:
[----:B------:R-:W-:Y:S05]  /*7710*/  BSYNC B0 ;  /* 0x0000000000007941 */ /* 0x000fea0003800000 */
.L_x_32:
[----:B------:R-:W-:Y:S01]  /*7720*/  ULDC UR6, c[0x0][0xc] ;  /* 0x0000030000067ab9 */ /* 0x000fe20000000800 */
[----:B------:R-:W-:Y:S01]  /*7730*/  ULDC UR7, c[0x0][0x10] ;  /* 0x0000040000077ab9 */ /* 0x000fe20000000800 */
[----:B--2-45:R-:W2:Y:S01]  /*7740*/  LDC R5, c[0x0][0x14] ;  /* 0x00000500ff057b82 */ /* 0x034ea20000000800 */
[----:B------:R-:W-:Y:S01]  /*7750*/  UIMAD.WIDE.U32 UR6, UR6, UR7, URZ ;  /* 0x00000007060672a5 */ /* 0x000fe2000f8e003f */
[----:B0-----:R-:W-:Y:S01]  /*7760*/  PRMT R6, RZ, 0x7610, R6 ;  /* 0x00007610ff067816 */ /* 0x001fe20000000006 */
[----:B------:R-:W-:-:S04]  /*7770*/  IMAD.MOV.U32 R7, RZ, RZ, -0x1 ;  /* 0xffffffffff077424 */ /* 0x000fc800078e00ff */
[----:B--2---:R-:W-:-:S04]  /*7780*/  IMAD.WIDE.U32 R2, R5, UR6, R2 ;  /* 0x0000000605027c25 */ /* 0x004fc8000f8e0002 */
[----:B------:R-:W-:Y:S01]  /*7790*/  IMAD R5, R5, UR7, RZ ;  /* 0x0000000705057c24 */ /* 0x000fe2000f8e02ff */
[----:B------:R-:W-:Y:S02]  /*77a0*/  ULDC.64 UR6, c[0x0][0x650] ;  /* 0x0001940000067ab9 */ /* 0x000fe40000000a00 */
[----:B------:R-:W-:Y:S01]  /*77b0*/  ISETP.GE.U32.AND P0, PT, R2, UR6, PT ;  /* 0x0000000602007c0c */ /* 0x000fe2000bf06070 */
[----:B------:R-:W-:Y:S02]  /*77c0*/  IMAD.IADD R3, R3, 0x1, R5 ;  /* 0x0000000103037824 */ /* 0x000fe400078e0205 */
[----:B------:R-:W-:-:S03]  /*77d0*/  IMAD.MOV.U32 R5, RZ, RZ, -0x1 ;  /* 0xffffffffff057424 */ /* 0x000fc600078e00ff */
[----:B------:R-:W-:-:S13]  /*77e0*/  ISETP.GE.U32.AND.EX P0, PT, R3, UR7, PT, P0 ;  /* 0x0000000703007c0c */ /* 0x000fda000bf06100 */
[----:B------:R-:W-:Y:S05]  /*77f0*/  @P0 BRA `(.L_x_163) ;  /* 0x0000000400600947 */ /* 0x000fea0003800000 */
[----:B------:R-:W0:Y:S01]  /*7800*/  S2R R20, SR_CTAID.X ;  /* 0x0000000000147919 */ /* 0x000e220000002500 */
[----:B------:R-:W2:Y:S01]  /*7810*/  LDC.64 R14, c[0x0][0x628] ;  /* 0x00018a00ff0e7b82 */ /* 0x000ea20000000a00 */
[----:B------:R-:W-:Y:S01]  /*7820*/  ULDC UR6, c[0x0][0x150] ;  /* 0x0000540000067ab9 */ /* 0x000fe20000000800 */
[----:B------:R-:W-:Y:S01]  /*7830*/  IMAD.MOV.U32 R12, RZ, RZ, R2 ;  /* 0x000000ffff0c7224 */ /* 0x000fe200078e0002 */
[----:B------:R-:W4:Y:S01]  /*7840*/  S2R R22, SR_CTAID.Y ;  /* 0x0000000000167919 */ /* 0x000f220000002600 */
[----:B------:R-:W-:-:S04]  /*7850*/  IMAD.MOV.U32 R13, RZ, RZ, R3 ;  /* 0x000000ffff0d7224 */ /* 0x000fc800078e0003 */
[----:B------:R-:W1:Y:S08]  /*7860*/  LDC R23, c[0x0][0x144] ;  /* 0x00005100ff177b82 */ /* 0x000e700000000800 */
[----:B------:R-:W1:Y:S08]  /*7870*/  LDC R16, c[0x0][0x630] ;  /* 0x00018c00ff107b82 */ /* 0x000e700000000800 */
[----:B------:R-:W1:Y:S01]  /*7880*/  LDC.64 R18, c[0x0][0x620] ;  /* 0x00018800ff127b82 */ /* 0x000e620000000a00 */
[----:B--2---:R-:W-:-:S04]  /*7890*/  ISETP.NE.U32.AND P0, PT, R14, RZ, PT ;  /* 0x000000ff0e00720c */ /* 0x004fc80003f05070 */
[----:B------:R-:W-:Y:S02]  /*78a0*/  ISETP.NE.AND.EX P0, PT, R15, RZ, PT, P0 ;  /* 0x000000ff0f00720c */ /* 0x000fe40003f05300 */
[----:B0-----:R-:W-:-:S05]  /*78b0*/  I2FP.F32.U32 R5, R20 ;  /* 0x0000001400057245 */ /* 0x001fca0000201000 */
[----:B------:R-:W-:-:S04]  /*78c0*/  FMUL R5, R5, UR6 ;  /* 0x0000000605057c20 */ /* 0x000fc80008400000 */
[----:B------:R0:W2:Y:S02]  /*78d0*/  F2I.U32.TRUNC.NTZ R21, R5 ;  /* 0x0000000500157305 */ /* 0x0000a4000020f000 */
[----:B----4-:R-:W-:Y:S05]  /*78e0*/  @!P0 BRA `(.L_x_164) ;  /* 0x0000000000288947 */ /* 0x010fea0003800000 */
[----:B0-----:R-:W0:Y:S02]  /*78f0*/  LDC R5, c[0x0][0x634] ;  /* 0x00018d00ff057b82 */ /* 0x001e240000000800 */
        /* <DEDUP_REMOVED lines=9> */
.L_x_164:
[-CC-:B-1----:R-:W-:Y:S01]  /*7990*/  SHF.R.U64 R17, R12, R16.reuse, R13.reuse ;  /* 0x000000100c117219 */ /* 0x182fe2000000120d */
[----:B------:R-:W1:Y:S01]  /*79a0*/  LDC.64 R28, c[0x0][0x640] ;  /* 0x00019000ff1c7b82 */ /* 0x000e620000000a00 */
[----:B0-----:R-:W-:Y:S01]  /*79b0*/  SHF.R.U32.HI R5, RZ, R16, R13 ;  /* 0x00000010ff057219 */ /* 0x001fe2000001160d */
[----:B--2---:R-:W-:Y:S01]  /*79c0*/  IMAD.MOV R21, RZ, RZ, -R21 ;  /* 0x000000ffff157224 */ /* 0x004fe200078e0a15 */
[----:B------:R-:W-:Y:S01]  /*79d0*/  IADD3 R11, P0, RZ, -R17, RZ ;  /* 0x80000011ff0b7210 */ /* 0x000fe20007f1e0ff */
[----:B------:R-:W-:Y:S02]  /*79e0*/  ULDC UR6, c[0x0][0x154] ;  /* 0x0000550000067ab9 */ /* 0x000fe40000000800 */
[----:B------:R-:W-:Y:S02]  /*79f0*/  IMAD R23, R23, R21, R20 ;  /* 0x0000001517177224 */ /* 0x000fe400078e0214 */
[----:B------:R-:W0:Y:S01]  /*7a00*/  LDC R12, c[0x0][0x618] ;  /* 0x00018600ff0c7b82 */ /* 0x000e220000000800 */
[----:B------:R-:W-:-:S02]  /*7a10*/  IMAD.X R5, RZ, RZ, ~R5, P0 ;  /* 0x000000ffff057224 */ /* 0x000fc400000e0e05 */
[----:B------:R-:W-:-:S04]  /*7a20*/  IMAD.WIDE.U32 R6, R11, R18, R2 ;  /* 0x000000120b067225 */ /* 0x000fc800078e0002 */
[----:B------:R-:W-:Y:S01]  /*7a30*/  IMAD R10, R5, R18, RZ ;  /* 0x00000012050a7224 */ /* 0x000fe200078e02ff */
[----:B------:R-:W2:Y:S03]  /*7a40*/  LDC R24, c[0x0][0x608] ;  /* 0x00018200ff187b82 */ /* 0x000ea60000000800 */
[----:B------:R-:W-:Y:S02]  /*7a50*/  IMAD R5, R11, R19, R10 ;  /* 0x000000130b057224 */ /* 0x000fe400078e020a */
[----:B------:R-:W-:Y:S02]  /*7a60*/  IMAD.MOV.U32 R11, RZ, RZ, 0x1 ;  /* 0x00000001ff0b7424 */ /* 0x000fe400078e00ff */
[----:B------:R-:W-:Y:S01]  /*7a70*/  IMAD.IADD R5, R7, 0x1, R5 ;  /* 0x0000000107057824 */ /* 0x000fe200078e0205 */
[----:B---3--:R-:W3:Y:S01]  /*7a80*/  LDC R26, c[0x0][0x658] ;  /* 0x00019600ff1a7b82 */ /* 0x008ee20000000800 */
[----:B------:R-:W-:-:S02]  /*7a90*/  I2FP.F32.U32 R7, R22 ;  /* 0x0000001600077245 */ /* 0x000fc40000201000 */
[----:B-1----:R-:W-:-:S03]  /*7aa0*/  ISETP.NE.U32.AND P0, PT, R28, RZ, PT ;  /* 0x000000ff1c00720c */ /* 0x002fc60003f05070 */
[----:B------:R-:W-:Y:S01]  /*7ab0*/  FMUL R10, R7, UR6 ;  /* 0x00000006070a7c20 */ /* 0x000fe20008400000 */
[----:B------:R-:W-:Y:S01]  /*7ac0*/  ISETP.NE.AND.EX P0, PT, R29, RZ, PT, P0 ;  /* 0x000000ff1d00720c */ /* 0x000fe20003f05300 */
[----:B------:R-:W1:Y:S01]  /*7ad0*/  LDC R21, c[0x0][0x148] ;  /* 0x00005200ff157b82 */ /* 0x000e620000000800 */
[-CC-:B0-----:R-:W-:Y:S01]  /*7ae0*/  SHF.R.U64 R16, R6, R12.reuse, R5.reuse ;  /* 0x0000000c06107219 */ /* 0x181fe20000001205 */
[----:B------:R0:W4:Y:S01]  /*7af0*/  F2I.U32.TRUNC.NTZ R18, R10 ;  /* 0x0000000a00127305 */ /* 0x000122000020f000 */
[----:B------:R-:W-:Y:S01]  /*7b00*/  SHF.R.U32.HI R5, RZ, R12, R5 ;  /* 0x0000000cff057219 */ /* 0x000fe20000011605 */
[----:B------:R-:W-:-:S04]  /*7b10*/  IMAD.MOV.U32 R7, RZ, RZ, -0x1 ;  /* 0xffffffffff077424 */ /* 0x000fc800078e00ff */
[----:B------:R-:W0:Y:S01]  /*7b20*/  LDC R20, c[0x0][0x600] ;  /* 0x00018000ff147b82 */ /* 0x000e220000000800 */
[-CC-:B--2---:R-:W-:Y:S02]  /*7b30*/  SHF.R.U64 R14, R16, R24.reuse, R5.reuse ;  /* 0x00000018100e7219 */ /* 0x184fe40000001205 */
[----:B------:R-:W-:-:S05]  /*7b40*/  SHF.R.U32.HI R5, RZ, R24, R5 ;  /* 0x00000018ff057219 */ /* 0x000fca0000011605 */
[----:B------:R-:W2:Y:S01]  /*7b50*/  LDC R27, c[0x0][0x648] ;  /* 0x00019200ff1b7b82 */ /* 0x000ea20000000800 */
[-C--:B---3--:R-:W-:Y:S02]  /*7b60*/  SHF.L.U32 R6, R7, R26.reuse, RZ ;  /* 0x0000001a07067219 */ /* 0x088fe400000006ff */
[-CC-:B------:R-:W-:Y:S02]  /*7b70*/  SHF.R.U64 R19, R14, R26.reuse, R5.reuse ;  /* 0x0000001a0e137219 */ /* 0x180fe40000001205 */
[----:B------:R-:W-:Y:S02]  /*7b80*/  SHF.R.U32.HI R7, RZ, R26, R5 ;  /* 0x0000001aff077219 */ /* 0x000fe40000011605 */
[----:B------:R-:W-:Y:S01]  /*7b90*/  LOP3.LUT R25, RZ, R6, RZ, 0x33, !PT ;  /* 0x00000006ff197212 */ /* 0x000fe200078e33ff */
[----:B------:R-:W3:Y:S01]  /*7ba0*/  LDC R30, c[0x0][0x638] ;  /* 0x00018e00ff1e7b82 */ /* 0x000ee20000000800 */
[----:B------:R-:W-:Y:S01]  /*7bb0*/  SHF.L.U32 R26, R11, R26, RZ ;  /* 0x0000001a0b1a7219 */ /* 0x000fe200000006ff */
[----:B------:R-:W-:-:S06]  /*7bc0*/  IMAD.MOV.U32 R6, RZ, RZ, R19 ;  /* 0x000000ffff067224 */ /* 0x000fcc00078e0013 */
[----:B------:R-:W0:Y:S01]  /*7bd0*/  LDC R31, c[0x0][0x610] ;  /* 0x00018400ff1f7b82 */ /* 0x000e220000000800 */
[----:B----4-:R-:W-:Y:S05]  /*7be0*/  @!P0 BRA `(.L_x_165) ;  /* 0x0000000000288947 */ /* 0x010fea0003800000 */
[----:B------:R-:W4:Y:S02]  /*7bf0*/  LDC R6, c[0x0][0x64c] ;  /* 0x00019300ff067b82 */ /* 0x000f240000000800 */
[----:B----4-:R-:W-:-:S05]  /*7c00*/  IADD3 R5, P0, R19, R6, RZ ;  /* 0x0000000613057210 */ /* 0x010fca0007f1e0ff */
[----:B------:R-:W-:-:S04]  /*7c10*/  IMAD.X R15, RZ, RZ, R7, P0 ;  /* 0x000000ffff0f7224 */ /* 0x000fc800000e0607 */
[----:B------:R-:W-:-:S04]  /*7c20*/  IMAD.WIDE.U32 R6, R15, R28, RZ ;  /* 0x0000001c0f067225 */ /* 0x000fc800078e00ff */
[----:B0-----:R-:W-:-:S04]  /*7c30*/  IMAD.WIDE.U32 R10, P0, R5, R29, R6 ;  /* 0x0000001d050a7225 */ /* 0x001fc80007800006 */
[----:B------:R-:W-:-:S04]  /*7c40*/  IMAD.WIDE.U32 R6, R5, R28, RZ ;  /* 0x0000001c05067225 */ /* 0x000fc800078e00ff */
[----:B------:R-:W-:Y:S01]  /*7c50*/  IMAD.X R13, RZ, RZ, RZ, P0 ;  /* 0x000000ffff0d7224 */ /* 0x000fe200000e06ff */
[----:B------:R-:W-:Y:S01]  /*7c60*/  IADD3 RZ, P0, R7, R10, RZ ;  /* 0x0000000a07ff7210 */ /* 0x000fe20007f1e0ff */
[----:B------:R-:W-:-:S04]  /*7c70*/  IMAD.MOV.U32 R12, RZ, RZ, R11 ;  /* 0x000000ffff0c7224 */ /* 0x000fc800078e000b */
[----:B------:R-:W-:-:S08]  /*7c80*/  IMAD.WIDE.U32.X R6, R15, R29, R12, P0 ;  /* 0x0000001d0f067225 */ /* 0x000fd000000e040c */
.L_x_165:
[----:B--2---:R-:W-:Y:S01]  /*7c90*/  SHF.R.U64 R5, R6, R27, R7 ;  /* 0x0000001b06057219 */ /* 0x004fe20000001207 */
[----:B0-----:R-:W-:Y:S01]  /*7ca0*/  VIADD R7, R20, 0xffffffff ;  /* 0xffffffff14077836 */ /* 0x001fe20000000000 */
[----:B------:R-:W-:Y:S01]  /*7cb0*/  LOP3.LUT R28, R14, R25, RZ, 0xc0, !PT ;  /* 0x000000190e1c7212 */ /* 0x000fe200078ec0ff */
[----:B------:R-:W-:Y:S02]  /*7cc0*/  IMAD.MOV R18, RZ, RZ, -R18 ;  /* 0x000000ffff127224 */ /* 0x000fe400078e0a12 */
[----:B------:R-:W-:Y:S01]  /*7cd0*/  IMAD.MOV R6, RZ, RZ, -R5 ;  /* 0x000000ffff067224 */ /* 0x000fe200078e0a05 */
[----:B------:R-:W-:Y:S01]  /*7ce0*/  LOP3.LUT R16, R16, R7, RZ, 0xc0, !PT ;  /* 0x0000000710107212 */ /* 0x000fe200078ec0ff */
[----:B------:R-:W-:Y:S02]  /*7cf0*/  IMAD R28, R26, R5, R28 ;  /* 0x000000051a1c7224 */ /* 0x000fe400078e021c */
[----:B-1----:R-:W-:Y:S02]  /*7d00*/  @P2 IMAD R23, R21, R18, R22 ;  /* 0x0000001215172224 */ /* 0x002fe400078e0216 */
[----:B---3--:R-:W-:-:S02]  /*7d10*/  IMAD R5, R6, R30, R19 ;  /* 0x0000001e06057224 */ /* 0x008fc400078e0213 */
[----:B------:R-:W-:Y:S02]  /*7d20*/  IMAD R28, R28, R31, R23 ;  /* 0x0000001f1c1c7224 */ /* 0x000fe400078e0217 */
[----:B------:R-:W-:Y:S02]  /*7d30*/  IMAD R5, R5, R20, R16 ;  /* 0x0000001405057224 */ /* 0x000fe400078e0210 */
[----:B------:R-:W-:-:S03]  /*7d40*/  IMAD.MOV.U32 R6, RZ, RZ, 0x1 ;  /* 0x00000001ff067424 */ /* 0x000fc600078e00ff */
[----:B------:R-:W-:Y:S02]  /*7d50*/  SEL R7, R5, R28, !P2 ;  /* 0x0000001c05077207 */ /* 0x000fe40005000000 */
[----:B------:R-:W-:Y:S01]  /*7d60*/  SEL R28, R28, R5, !P2 ;  /* 0x000000051c1c7207 */ /* 0x000fe20005000000 */
[----:B------:R-:W-:-:S07]  /*7d70*/  IMAD.MOV.U32 R5, RZ, RZ, R17 ;  /* 0x000000ffff057224 */ /* 0x000fce00078e0011 */
.L_x_163:
[----:B------:R-:W-:Y:S01]  /*7d80*/  LOP3.LUT P0, RZ, R6, 0xff, RZ, 0xc0, !PT ;  /* 0x000000ff06ff7812 */ /* 0x000fe2000780c0ff */
[----:B------:R-:W-:-:S12]  /*7d90*/  IMAD.MOV.U32 R6, RZ, RZ, R28 ;  /* 0x000000ffff067224 */ /* 0x000fd800078e001c */
[----:B------:R-:W-:Y:S05]  /*7da0*/  @P0 BRA `(.L_x_166) ;  /* 0xffffff9400280947 */ /* 0x000fea000383ffff */
[----:B------:R-:W-:Y:S05]  /*7db0*/  EXIT ;  /* 0x000000000000794d */ /* 0x000fea0003800000 */
.L_x_4:
[----:B0-----:R-:W-:Y:S01]  /*7dc0*/  ULDC.64 UR4, c[0x0][0x650] ;  /* 0x0001940000047ab9 */ /* 0x001fe20000000a00 */
        /* <DEDUP_REMOVED lines=25> */
.L_x_168:
[--C-:B------:R-:W-:Y:S01]  /*7f60*/  SHF.R.U64 R16, R14, R18, R15.reuse ;  /* 0x000000120e107219 */ /* 0x100fe2000000120f */
[----:B------:R-:W0:Y:S01]  /*7f70*/  LDC R22, c[0x0][0x618] ;  /* 0x00018600ff167b82 */ /* 0x000e220000000800 */
[----:B------:R-:W-:Y:S01]  /*7f80*/  I2FP.F32.U32 R7, R8 ;  /* 0x0000000800077245 */ /* 0x000fe20000201000 */
[----:B------:R-:W-:Y:S01]  /*7f90*/  ULDC UR4, c[0x0][0x150] ;  /* 0x0000540000047ab9 */ /* 0x000fe20000000800 */
[----:B------:R-:W-:Y:S02]  /*7fa0*/  SHF.R.U32.HI R6, RZ, R18, R15 ;  /* 0x00000012ff067219 */ /* 0x000fe4000001160f */
[----:B------:R-:W-:Y:S01]  /*7fb0*/  IADD3 R9, P0, RZ, -R16, RZ ;  /* 0x80000010ff097210 */ /* 0x000fe20007f1e0ff */
[----:B------:R-:W-:Y:S01]  /*7fc0*/  FMUL R13, R7, UR4 ;  /* 0x00000004070d7c20 */ /* 0x000fe20008400000 */
[----:B------:R-:W-:Y:S01]  /*7fd0*/  ULDC UR4, c[0x0][0x154] ;  /* 0x0000550000047ab9 */ /* 0x000fe20000000800 */
[----:B------:R-:W1:Y:S02]  /*7fe0*/  LDC.64 R24, c[0x0][0x640] ;  /* 0x00019000ff187b82 */ /* 0x000e640000000a00 */
[----:B------:R-:W-:-:S02]  /*7ff0*/  IMAD.X R11, RZ, RZ, ~R6, P0 ;  /* 0x000000ffff0b7224 */ /* 0x000fc400000e0e06 */
[----:B------:R-:W2:Y:S01]  /*8000*/  F2I.U32.TRUNC.NTZ R13, R13 ;  /* 0x0000000d000d7305 */ /* 0x000ea2000020f000 */
[----:B------:R-:W-:-:S03]  /*8010*/  IMAD.WIDE.U32 R6, R9, R20, R2 ;  /* 0x0000001409067225 */ /* 0x000fc600078e0002 */
[----:B------:R-:W3:Y:S01]  /*8020*/  LDC R15, c[0x0][0x144] ;  /* 0x00005100ff0f7b82 */ /* 0x000ee20000000800 */
[----:B------:R-:W-:-:S04]  /*8030*/  IMAD R12, R11, R20, RZ ;  /* 0x000000140b0c7224 */ /* 0x000fc800078e02ff */
[----:B------:R-:W-:Y:S02]  /*8040*/  IMAD R9, R9, R21, R12 ;  /* 0x0000001509097224 */ /* 0x000fe400078e020c */
[----:B------:R-:W-:Y:S01]  /*8050*/  IMAD.MOV.U32 R12, RZ, RZ, -0x1 ;  /* 0xffffffffff0c7424 */ /* 0x000fe200078e00ff */
[----:B------:R-:W4:Y:S01]  /*8060*/  LDC R18, c[0x0][0x608] ;  /* 0x00018200ff127b82 */ /* 0x000f220000000800 */
[----:B------:R-:W-:Y:S01]  /*8070*/  IMAD.IADD R7, R7, 0x1, R9 ;  /* 0x0000000107077824 */ /* 0x000fe200078e0209 */
[----:B------:R-:W-:-:S04]  /*8080*/  I2FP.F32.U32 R9, R10 ;  /* 0x0000000a00097245 */ /* 0x000fc80000201000 */
[-C--:B0-----:R-:W-:Y:S01]  /*8090*/  SHF.R.U64 R14, R6, R22.reuse, R7 ;  /* 0x00000016060e7219 */ /* 0x081fe20000001207 */
[----:B--2---:R-:W-:Y:S01]  /*80a0*/  IMAD.MOV R6, RZ, RZ, -R13 ;  /* 0x000000ffff067224 */ /* 0x004fe200078e0a0d */
[----:B------:R-:W0:Y:S01]  /*80b0*/  LDC R11, c[0x0][0x658] ;  /* 0x00019600ff0b7b82 */ /* 0x000e220000000800 */
[----:B-1----:R-:W-:Y:S01]  /*80c0*/  ISETP.NE.U32.AND P0, PT, R24, RZ, PT ;  /* 0x000000ff1800720c */ /* 0x002fe20003f05070 */
[----:B------:R-:W-:Y:S01]  /*80d0*/  FMUL R9, R9, UR4 ;  /* 0x0000000409097c20 */ /* 0x000fe20008400000 */
[----:B------:R-:W-:Y:S02]  /*80e0*/  SHF.R.U32.HI R7, RZ, R22, R7 ;  /* 0x00000016ff077219 */ /* 0x000fe40000011607 */
[----:B------:R-:W-:-:S03]  /*80f0*/  ISETP.NE.AND.EX P0, PT, R25, RZ, PT, P0 ;  /* 0x000000ff1900720c */ /* 0x000fc60003f05300 */
[----:B------:R-:W1:Y:S01]  /*8100*/  LDC R21, c[0x0][0x148] ;  /* 0x00005200ff157b82 */ /* 0x000e620000000800 */
[----:B---3--:R-:W-:Y:S02]  /*8110*/  IMAD R22, R15, R6, R8 ;  /* 0x000000060f167224 */ /* 0x008fe400078e0208 */
[----:B------:R-:W-:-:S05]  /*8120*/  IMAD.MOV.U32 R8, RZ, RZ, 0x1 ;  /* 0x00000001ff087424 */ /* 0x000fca00078e00ff */
[----:B------:R-:W2:Y:S01]  /*8130*/  LDC R20, c[0x0][0x600] ;  /* 0x00018000ff147b82 */ /* 0x000ea20000000800 */
[-CC-:B----4-:R-:W-:Y:S02]  /*8140*/  SHF.R.U64 R17, R14, R18.reuse, R7.reuse ;  /* 0x000000120e117219 */ /* 0x190fe40000001207 */
[----:B------:R-:W-:Y:S02]  /*8150*/  SHF.R.U32.HI R6, RZ, R18, R7 ;  /* 0x00000012ff067219 */ /* 0x000fe40000011607 */
[----:B------:R3:W4:Y:S03]  /*8160*/  F2I.U32.TRUNC.NTZ R18, R9 ;  /* 0x0000000900127305 */ /* 0x000726000020f000 */
[----:B------:R-:W1:Y:S01]  /*8170*/  LDC R23, c[0x0][0x648] ;  /* 0x00019200ff177b82 */ /* 0x000e620000000800 */
[-C--:B0-----:R-:W-:Y:S02]  /*8180*/  SHF.R.U64 R19, R17, R11.reuse, R6 ;  /* 0x0000000b11137219 */ /* 0x081fe40000001206 */
[----:B------:R-:W-:-:S02]  /*8190*/  SHF.L.U32 R12, R12, R11, RZ ;  /* 0x0000000b0c0c7219 */ /* 0x000fc400000006ff */
[-C--:B------:R-:W-:Y:S01]  /*81a0*/  SHF.R.U32.HI R7, RZ, R11.reuse, R6 ;  /* 0x0000000bff077219 */ /* 0x080fe20000011606 */
[----:B------:R-:W-:Y:S01]  /*81b0*/  IMAD.MOV.U32 R6, RZ, RZ, R19 ;  /* 0x000000ffff067224 */ /* 0x000fe200078e0013 */
[----:B------:R-:W-:Y:S01]  /*81c0*/  SHF.L.U32 R27, R8, R11, RZ ;  /* 0x0000000b081b7219 */ /* 0x000fe200000006ff */
[----:B------:R-:W0:Y:S01]  /*81d0*/  LDC R26, c[0x0][0x638] ;  /* 0x00018e00ff1a7b82 */ /* 0x000e220000000800 */
[----:B------:R-:W-:-:S07]  /*81e0*/  LOP3.LUT R28, RZ, R12, RZ, 0x33, !PT ;  /* 0x0000000cff1c7212 */ /* 0x000fce00078e33ff */
[----:B------:R-:W0:Y:S01]  /*81f0*/  LDC R29, c[0x0][0x610] ;  /* 0x00018400ff1d7b82 */ /* 0x000e220000000800 */
[----:B---34-:R-:W-:Y:S05]  /*8200*/  @!P0 BRA `(.L_x_169) ;  /* 0x0000000000288947 */ /* 0x018fea0003800000 */
        /* <DEDUP_REMOVED lines=10> */
.L_x_169:
[----:B-1----:R-:W-:Y:S01]  /*82b0*/  SHF.R.U64 R7, R6, R23, R7 ;  /* 0x0000001706077219 */ /* 0x002fe20000001207 */
[----:B--2---:R-:W-:Y:S01]  /*82c0*/  VIADD R9, R20, 0xffffffff ;  /* 0xffffffff14097836 */ /* 0x004fe20000000000 */
[----:B------:R-:W-:Y:S01]  /*82d0*/  LOP3.LUT R6, R17, R28, RZ, 0xc0, !PT ;  /* 0x0000001c11067212 */ /* 0x000fe200078ec0ff */
[----:B------:R-:W-:Y:S02]  /*82e0*/  IMAD.MOV R18, RZ, RZ, -R18 ;  /* 0x000000ffff127224 */ /* 0x000fe400078e0a12 */
[----:B------:R-:W-:Y:S02]  /*82f0*/  IMAD.MOV R8, RZ, RZ, -R7 ;  /* 0x000000ffff087224 */ /* 0x000fe400078e0a07 */
[----:B------:R-:W-:Y:S01]  /*8300*/  IMAD R11, R27, R7, R6 ;  /* 0x000000071b0b7224 */ /* 0x000fe200078e0206 */
[----:B------:R-:W-:Y:S01]  /*8310*/  LOP3.LUT R7, R14, R9, RZ, 0xc0, !PT ;  /* 0x000000090e077212 */ /* 0x000fe200078ec0ff */
[----:B------:R-:W-:Y:S02]  /*8320*/  @P2 IMAD R22, R21, R18, R10 ;  /* 0x0000001215162224 */ /* 0x000fe400078e020a */
[----:B0-----:R-:W-:-:S02]  /*8330*/  IMAD R6, R8, R26, R19 ;  /* 0x0000001a08067224 */ /* 0x001fc400078e0213 */
[----:B------:R-:W-:Y:S02]  /*8340*/  IMAD R11, R11, R29, R22 ;  /* 0x0000001d0b0b7224 */ /* 0x000fe400078e0216 */
[----:B------:R-:W-:Y:S02]  /*8350*/  IMAD R6, R6, R20, R7 ;  /* 0x0000001406067224 */ /* 0x000fe400078e0207 */
[----:B------:R-:W-:-:S03]  /*8360*/  IMAD.MOV.U32 R8, RZ, RZ, 0x1 ;  /* 0x00000001ff087424 */ /* 0x000fc600078e00ff */
[----:B------:R-:W-:Y:S02]  /*8370*/  SEL R14, R6, R11, !P2 ;  /* 0x0000000b060e7207 */ /* 0x000fe40005000000 */
[----:B------:R-:W-:Y:S01]  /*8380*/  SEL R11, R11, R6, !P2 ;  /* 0x000000060b0b7207 */ /* 0x000fe20005000000 */
[----:B------:R-:W-:Y:S01]  /*8390*/  IMAD.MOV.U32 R6, RZ, RZ, R16 ;  /* 0x000000ffff067224 */ /* 0x000fe200078e0010 */
[----:B------:R-:W-:-:S07]  /*83a0*/  PRMT R7, R8, 0x7610, R7 ;  /* 0x0000761008077816 */ /* 0x000fce0000000007 */
.L_x_167:
[----:B------:R-:W-:-:S08]  /*83b0*/  NOP ;  /* 0x0000000000007918 */ /* 0x000fd00000000000 */
[----:B------:R-:W0:-:S00]  /*83c0*/  USETMAXREG.DEALLOC.CTAPOOL 0x28 ;  /* 0x00000028000079c8 */ /* 0x000e0000080e0500 */
[----:B0-----:R-:W-:-:S13]  /*83d0*/  ISETP.NE.AND P0, PT, R5, RZ, PT ;  /* 0x000000ff0500720c */ /* 0x001fda0003f05270 */
[----:B------:R-:W-:Y:S05]  /*83e0*/  @P0 EXIT ;  /* 0x000000000000094d */ /* 0x000fea0003800000 */
[----:B------:R-:W-:Y:S01]  /*83f0*/  LOP3.LUT P0, RZ, R7, 0xff, RZ, 0xc0, !PT ;  /* 0x000000ff07ff7812 */ /* 0x000fe2000780c0ff */
[----:B------:R-:W-:Y:S02]  /*8400*/  IMAD.MOV.U32 R13, RZ, RZ, 0x1 ;  /* 0x00000001ff0d7424 */ /* 0x000fe400078e00ff */
[----:B------:R-:W-:-:S10]  /*8410*/  IMAD.MOV.U32 R5, RZ, RZ, RZ ;  /* 0x000000ffff057224 */ /* 0x000fd400078e00ff */
[----:B------:R-:W-:Y:S05]  /*8420*/  @!P0 BRA `(.L_x_170) ;  /* 0x0000000c00288947 */ /* 0x000fea0003800000 */
[----:B------:R-:W0:Y:S01]  /*8430*/  LDC R5, c[0x0][0x28c] ;  /* 0x0000a300ff057b82 */ /* 0x000e220000000800 */
[----:B------:R-:W-:Y:S01]  /*8440*/  ULDC UR5, c[0x0][0x600] ;  /* 0x0001800000057ab9 */ /* 0x000fe20000000800 */
[----:B------:R-:W-:Y:S01]  /*8450*/  ULDC UR4, c[0x0][0xc] ;  /* 0x0000030000047ab9 */ /* 0x000fe20000000800 */
[----:B------:R-:W-:Y:S01]  /*8460*/  UIADD3 UR16, UR5, -0x1, URZ ;  /* 0xffffffff05107890 */ /* 0x000fe2000fffe03f */
[C---:B------:R-:W-:Y:S01]  /*8470*/  LOP3.LUT P3, RZ, R0.reuse, 0x7f, RZ, 0xc0, !PT ;  /* 0x0000007f00ff7812 */ /* 0x040fe2000786c0ff */
[----:B------:R-:W-:Y:S01]  /*8480*/  ULDC UR6, c[0x0][0x658] ;  /* 0x0001960000067ab9 */ /* 0x000fe20000000800 */
[----:B------:R-:W-:Y:S01]  /*8490*/  ULDC UR5, c[0x0][0x10] ;  /* 0x0000040000057ab9 */ /* 0x000fe20000000800 */
[----:B------:R-:W-:Y:S01]  /*84a0*/  UMOV UR7, 0xffffffff ;  /* 0xffffffff00077882 */ /* 0x000fe20000000000 */
[----:B------:R-:W-:Y:S01]  /*84b0*/  UMOV UR8, 0x1 ;  /* 0x0000000100087882 */ /* 0x000fe20000000000 */
[----:B------:R-:W-:Y:S01]  /*84c0*/  UIMAD.WIDE.U32 UR4, UR4, UR5, URZ ;  /* 0x00000005040472a5 */ /* 0x000fe2000f8e003f */
[----:B------:R-:W-:Y:S01]  /*84d0*/  LOP3.LUT P0, RZ, R0, 0x1f, RZ, 0xc0, !PT ;  /* 0x0000001f00ff7812 */ /* 0x000fe2000780c0ff */
[----:B------:R-:W-:Y:S01]  /*84e0*/  USHF.L.U32 UR7, UR7, UR6, URZ ;  /* 0x0000000607077299 */ /* 0x000fe2000800063f */
[----:B------:R-:W-:Y:S01]  /*84f0*/  BSSY B0, `(.L_x_170) ;  /* 0x00000bd000007945 */ /* 0x000fe20003800000 */
[----:B------:R-:W-:Y:S01]  /*8500*/  USHF.L.U32 UR18, UR8, UR6, URZ ;  /* 0x0000000608127299 */ /* 0x000fe2000800063f */
[----:B------:R-:W-:Y:S01]  /*8510*/  IMAD.MOV.U32 R15, RZ, RZ, 0x1 ;  /* 0x00000001ff0f7424 */ /* 0x000fe200078e00ff */
[----:B------:R-:W-:Y:S01]  /*8520*/  LOP3.LUT R16, R4, 0x2, RZ, 0xfc, !PT ;  /* 0x0000000204107812 */ /* 0x000fe200078efcff */
[----:B------:R-:W-:Y:S01]  /*8530*/  ULDC UR6, c[0x0][0x14] ;  /* 0x0000050000067ab9 */ /* 0x000fe20000000800 */
[----:B------:R-:W-:Y:S01]  /*8540*/  PLOP3.LUT P0, PT, P0, P3, PT, 0x8a, 0x0 ;  /* 0x000000000000781c */ /* 0x000fe20000707172 */
[----:B------:R-:W-:Y:S01]  /*8550*/  UIMAD.WIDE.U32 UR20, UR4, UR6, URZ ;  /* 0x00000006041472a5 */ /* 0x000fe2000f8e003f */
[----:B------:R-:W-:Y:S01]  /*8560*/  IMAD.MOV.U32 R13, RZ, RZ, 0x1 ;  /* 0x00000001ff0d7424 */ /* 0x000fe200078e00ff */
[----:B------:R-:W-:-:S02]  /*8570*/  UIMAD UR13, UR5, UR6, URZ ;  /* 0x00000006050d72a4 */ /* 0x000fc4000f8e023f */
[----:B------:R-:W-:Y:S01]  /*8580*/  ULOP3.LUT UR17, URZ, UR7, URZ, 0x33, !UPT ;  /* 0x000000073f117292 */ /* 0x000fe2000f8e333f */
[----:B0-----:R-:W-:Y:S01]  /*8590*/  VIADD R5, R5, 0x1f ;  /* 0x0000001f05057836 */ /* 0x001fe20000000000 */
[----:B------:R-:W-:Y:S01]  /*85a0*/  UIADD3 UR13, UR21, UR13, URZ ;  /* 0x0000000d150d7290 */ /* 0x000fe2000fffe03f */
[----:B------:R-:W-:-:S03]  /*85b0*/  ULDC.64 UR22, c[0x0][0x198] ;  /* 0x0000660000167ab9 */ /* 0x000fc60000000a00 */
[----:B------:R-:W-:-:S04]  /*85c0*/  SHF.R.S32.HI R8, RZ, 0x1f, R5 ;  /* 0x0000001fff087819 */ /* 0x000fc80000011405 */
[----:B------:R-:W-:Y:S01]  /*85d0*/  LEA.HI R8, R8, R5, RZ, 0x5 ;  /* 0x0000000508087211 */ /* 0x000fe200078f28ff */
[----:B------:R-:W-:-:S03]  /*85e0*/  IMAD.MOV.U32 R5, RZ, RZ, RZ ;  /* 0x000000ffff057224 */ /* 0x000fc600078e00ff */
[----:B------:R-:W-:-:S05]  /*85f0*/  SHF.R.S32.HI R12, RZ, 0x5, R8 ;  /* 0x00000005ff0c7819 */ /* 0x000fca0000011408 */
[----:B------:R-:W-:-:S07]  /*8600*/  VIADD R0, R12, 0x1 ;  /* 0x000000010c007836 */ /* 0x000fce0000000000 */
.L_x_182:
[----:B------:R-:W-:-:S03]  /*8610*/  UMOV UR4, 0xffffffff ;  /* 0xffffffff00047882 */ /* 0x000fc60000000000 */
[----:B------:R-:W-:Y:S05]  /*8620*/  BRA.DIV UR4, `(.L_x_171) ;  /* 0x0000001a04f87947 */ /* 0x000fea000b800000 */
[----:B------:R-:W-:-:S13]  /*8630*/  ELECT P1, URZ, PT ;  /* 0x00000000003f782f */ /* 0x000fda0003820000 */
.L_x_217:
[----:B------:R-:W0:Y:S01]  /*8640*/  LDC R7, c[0x0][0x28c] ;  /* 0x0000a300ff077b82 */ /* 0x000e220000000800 */
[----:B------:R-:W-:Y:S01]  /*8650*/  BSSY B1, `(.L_x_172) ;  /* 0x0000035000017945 */ /* 0x000fe20003800000 */
[----:B0-----:R-:W-:-:S13]  /*8660*/  ISETP.LT.OR P1, PT, R7, 0x1, !P1 ;  /* 0x000000010700780c */ /* 0x001fda0004f21670 */
[----:B------:R-:W-:Y:S05]  /*8670*/  @P1 BRA `(.L_x_173) ;  /* 0x0000000000c81947 */ /* 0x000fea0003800000 */
[----:B------:R-:W-:Y:S02]  /*8680*/  IMAD.SHL.U32 R14, R14, 0x80, RZ ;  /* 0x000000800e0e7824 */ /* 0x000fe400078e00ff */
[----:B------:R-:W-:Y:S02]  /*8690*/  IMAD.SHL.U32 R17, R11, 0x80, RZ ;  /* 0x000000800b117824 */ /* 0x000fe400078e00ff */
[----:B------:R-:W-:Y:S02]  /*86a0*/  IMAD.MOV.U32 R20, RZ, RZ, RZ ;  /* 0x000000ffff147224 */ /* 0x000fe400078e00ff */
[----:B------:R-:W-:Y:S02]  /*86b0*/  IMAD.MOV.U32 R7, RZ, RZ, R0 ;  /* 0x000000ffff077224 */ /* 0x000fe400078e0000 */
[----:B------:R-:W-:Y:S02]  /*86c0*/  IMAD.MOV.U32 R8, RZ, RZ, R13 ;  /* 0x000000ffff087224 */ /* 0x000fe400078e000d */
[----:B------:R-:W-:-:S07]  /*86d0*/  IMAD.MOV.U32 R9, RZ, RZ, R5 ;  /* 0x000000ffff097224 */ /* 0x000fce00078e0005 */
.L_x_177:
[----:B------:R-:W0:Y:S01]  /*86e0*/  S2R R11, SR_CgaCtaId ;  /* 0x00000000000b7919 */ /* 0x000e220000008800 */
[----:B------:R-:W-:-:S04]  /*86f0*/  MOV R10, 0x400 ;  /* 0x00000400000a7802 */ /* 0x000fc80000000f00 */
[----:B0-----:R-:W-:Y:S02]  /*8700*/  LEA R18, R11, R10, 0x18 ;  /* 0x0000000a0b127211 */ /* 0x001fe400078ec0ff */
[----:B------:R-:W-:Y:S01]  /*8710*/  SHF.L.U32 R10, R8, 0x1f, RZ ;  /* 0x0000001f080a7819 */ /* 0x000fe200000006ff */
[----:B------:R-:W0:Y:S02]  /*8720*/  @!P3 LDC R11, c[0x0][0x500] ;  /* 0x00014000ff0bbb82 */ /* 0x000e240000000800 */
[----:B------:R-:W-:-:S04]  /*8730*/  IMAD R19, R9, 0x8, R18 ;  /* 0x0000000809137824 */ /* 0x000fc800078e0212 */
[----:B------:R-:W1:Y:S02]  /*8740*/  SYNCS.PHASECHK.TRANS64.TRYWAIT P1, [R19+URZ+0xe0], R10 ;  /* 0x0000e00a130075a7 */ /* 0x000e64000802017f */
[----:B-1----:R-:W-:Y:S05]  /*8750*/  @!P1 BRA `(.L_x_174) ;  /* 0x0000001800cc9947 */ /* 0x002fea0003800000 */
.L_x_218:
[----:B-1----:R-:W-:Y:S01]  /*8760*/  PRMT R10, R16, 0x9910, RZ ;  /* 0x00009910100a7816 */ /* 0x002fe200000000ff */
[----:B0-----:R0:W-:Y:S03]  /*8770*/  @!P3 SYNCS.ARRIVE.TRANS64 RZ, [R19+URZ], R11 ;  /* 0x0000000b13ffb9a7 */ /* 0x0011e6000800003f */
[----:B------:R-:W-:-:S13]  /*8780*/  ISETP.NE.AND P1, PT, R10, 0x2, PT ;  /* 0x000000020a00780c */ /* 0x000fda0003f25270 */
[----:B0-----:R-:W-:Y:S05]  /*8790*/  @P1 BRA `(.L_x_175) ;  /* 0x0000000000041947 */ /* 0x001fea0003800000 */
[----:B------:R-:W-:Y:S01]  /*87a0*/  BPT.TRAP 0x1 ;  /* 0x000000040000795c */ /* 0x000fe20000300000 */
.L_x_175:
[----:B------:R-:W-:Y:S05]  /*87b0*/  @P0 BRA `(.L_x_176) ;  /* 0x0000000000040947 */ /* 0x000fea0003800000 */
[----:B------:R-:W-:Y:S01]  /*87c0*/  BPT.TRAP 0x1 ;  /* 0x000000040000795c */ /* 0x000fe20000300000 */
.L_x_176:
[----:B------:R-:W-:Y:S01]  /*87d0*/  IMAD R18, R9, 0x1000, R18 ;  /* 0x0000100009127824 */ /* 0x000fe200078e0212 */
[----:B------:R-:W-:Y:S01]  /*87e0*/  R2UR UR9, R19 ;  /* 0x00000000130972ca */ /* 0x000fe200000e0000 */
[----:B------:R-:W-:Y:S01]  /*87f0*/  VIADD R7, R7, 0xffffffff ;  /* 0xffffffff07077836 */ /* 0x000fe20000000000 */
[----:B------:R-:W-:Y:S01]  /*8800*/  UIADD3 UR4, UP0, UR22, 0xf0, URZ ;  /* 0x000000f016047890 */ /* 0x000fe2000ff1e03f */
[----:B------:R-:W-:Y:S01]  /*8810*/  R2UR UR11, R17 ;  /* 0x00000000110b72ca */ /* 0x000fe200000e0000 */
[----:B------:R-:W-:Y:S01]  /*8820*/  UIADD3 UR24, UP1, UR22, 0x1f0, URZ ;  /* 0x000001f016187890 */ /* 0x000fe2000ff3e03f */
[----:B------:R-:W-:Y:S01]  /*8830*/  R2UR UR8, R18 ;  /* 0x00000000120872ca */ /* 0x000fe200000e0000 */
[----:B------:R-:W-:Y:S01]  /*8840*/  UIADD3.X UR5, URZ, UR23, URZ, UP0, !UPT ;  /* 0x000000173f057290 */ /* 0x000fe200087fe43f */
[----:B------:R-:W-:Y:S01]  /*8850*/  R2UR UR10, R20 ;  /* 0x00000000140a72ca */ /* 0x000fe200000e0000 */
[----:B------:R-:W-:Y:S01]  /*8860*/  VIADD R9, R9, 0x1 ;  /* 0x0000000109097836 */ /* 0x000fe20000000000 */
[----:B------:R-:W-:Y:S01]  /*8870*/  R2UR UR12, R6 ;  /* 0x00000000060c72ca */ /* 0x000fe200000e0000 */
[----:B------:R-:W-:Y:S01]  /*8880*/  UIADD3.X UR25, URZ, UR23, URZ, UP1, !UPT ;  /* 0x000000173f197290 */ /* 0x000fe20008ffe43f */
[----:B------:R-:W-:Y:S01]  /*8890*/  R2UR UR19, R14 ;  /* 0x000000000e1372ca */ /* 0x000fe200000e0000 */
[----:B------:R-:W-:Y:S01]  /*88a0*/  UMOV UR6, 0x0 ;  /* 0x0000000000067882 */ /* 0x000fe20000000000 */
[----:B------:R-:W-:Y:S01]  /*88b0*/  ISETP.GT.AND P4, PT, R7, 0x1, PT ;  /* 0x000000010700780c */ /* 0x000fe20003f84270 */
[----:B------:R-:W-:Y:S01]  /*88c0*/  UMOV UR7, 0x10000000 ;  /* 0x1000000000077882 */ /* 0x000fe20000000000 */
[----:B------:R-:W-:Y:S01]  /*88d0*/  ISETP.NE.AND P1, PT, R9, 0x1c, PT ;  /* 0x0000001c0900780c */ /* 0x000fe20003f25270 */
[----:B------:R-:W-:-:S02]  /*88e0*/  VIADD R20, R20, 0x20 ;  /* 0x0000002014147836 */ /* 0x000fc40000000000 */
[----:B------:R-:W-:Y:S01]  /*88f0*/  UIADD3 UR14, UR8, 0x280, URZ ;  /* 0x00000280080e7890 */ /* 0x000fe2000fffe03f */
[----:B------:R-:W-:Y:S01]  /*8900*/  SEL R11, RZ, 0x1, P1 ;  /* 0x00000001ff0b7807 */ /* 0x000fe20000800000 */
[----:B------:R-:W-:Y:S01]  /*8910*/  UIADD3 UR15, UR8, 0x1c280, URZ ;  /* 0x0001c280080f7890 */ /* 0x000fe2000fffe03f */
[----:B------:R-:W-:Y:S02]  /*8920*/  SEL R9, R9, RZ, P1 ;  /* 0x000000ff09097207 */ /* 0x000fe40000800000 */
[----:B------:R-:W-:Y:S02]  /*8930*/  LOP3.LUT R8, R8, R11, RZ, 0x3c, !PT ;  /* 0x0000000b08087212 */ /* 0x000fe400078e3cff */
[----:B------:R-:W-:Y:S02]  /*8940*/  UMOV UR8, UR14 ;  /* 0x0000000e00087c82 */ /* 0x000fe40008000000 */
[----:B------:R0:W-:Y:S02]  /*8950*/  UTMALDG.3D [UR8], [UR4], desc[UR6] ;  /* 0x00000608040075b4 */ /* 0x0001e40008011000 */
[----:B0-----:R-:W-:Y:S01]  /*8960*/  UMOV UR8, UR15 ;  /* 0x0000000f00087c82 */ /* 0x001fe20008000000 */
[----:B------:R-:W-:-:S02]  /*8970*/  UMOV UR11, UR19 ;  /* 0x00000013000b7c82 */ /* 0x000fc40008000000 */
[----:B------:R0:W-:Y:S02]  /*8980*/  UTMALDG.3D [UR8], [UR24], desc[UR6] ;  /* 0x00000608180075b4 */ /* 0x0001e40008011000 */
[----:B0-----:R-:W-:Y:S05]  /*8990*/  @P4 BRA `(.L_x_177) ;  /* 0xfffffffc00504947 */ /* 0x001fea000383ffff */
.L_x_173:
[----:B------:R-:W-:Y:S05]  /*89a0*/  BSYNC B1 ;  /* 0x0000000000017941 */ /* 0x000fea0003800000 */
.L_x_172:
[----:B------:R-:W-:Y:S01]  /*89b0*/  LOP3.LUT P5, RZ, R15, 0xff, RZ, 0xc0, !PT ;  /* 0x000000ff0fff7812 */ /* 0x000fe200078ac0ff */
[C---:B------:R-:W-:Y:S01]  /*89c0*/  IMAD.IADD R5, R12.reuse, 0x1, R5 ;  /* 0x000000010c057824 */ /* 0x040fe200078e0205 */
[----:B------:R-:W-:Y:S01]  /*89d0*/  ULDC.64 UR4, c[0x0][0x650] ;  /* 0x0001940000047ab9 */ /* 0x000fe20000000a00 */
[C---:B------:R-:W-:Y:S01]  /*89e0*/  ISETP.GE.U32.AND P4, PT, R12.reuse, 0x1c, PT ;  /* 0x0000001c0c00780c */ /* 0x040fe20003f86070 */
[----:B------:R-:W-:Y:S01]  /*89f0*/  BSSY B1, `(.L_x_178) ;  /* 0x000006a000017945 */ /* 0x000fe20003800000 */
[----:B------:R-:W-:Y:S01]  /*8a00*/  IMAD.MOV.U32 R11, RZ, RZ, -0x1 ;  /* 0xffffffffff0b7424 */ /* 0x000fe200078e00ff */
[----:B------:R-:W-:Y:S01]  /*8a10*/  ISETP.GT.U32.AND P1, PT, R5, 0x1b, PT ;  /* 0x0000001b0500780c */ /* 0x000fe20003f24070 */
[----:B------:R-:W-:Y:S01]  /*8a20*/  IMAD.MOV.U32 R14, RZ, RZ, -0x1 ;  /* 0xffffffffff0e7424 */ /* 0x000fe200078e00ff */
[----:B------:R-:W-:Y:S02]  /*8a30*/  PRMT R15, RZ, 0x7610, R15 ;  /* 0x00007610ff0f7816 */ /* 0x000fe4000000000f */
[----:B------:R-:W-:-:S03]  /*8a40*/  ISETP.LT.U32.AND P1, PT, R12, 0x1c, P1 ;  /* 0x0000001c0c00780c */ /* 0x000fc60000f21070 */
[----:B------:R-:W0:Y:S01]  /*8a50*/  @P5 S2R R7, SR_CgaCtaId ;  /* 0x0000000000075919 */ /* 0x000e220000008800 */
[----:B------:R-:W-:Y:S02]  /*8a60*/  @P5 MOV R6, 0x400 ;  /* 0x0000040000065802 */ /* 0x000fe40000000f00 */
[----:B------:R-:W-:-:S04]  /*8a70*/  SEL R8, RZ, 0x1, !P1 ;  /* 0x00000001ff087807 */ /* 0x000fc80004800000 */
[----:B------:R-:W-:Y:S02]  /*8a80*/  LOP3.LUT R13, R13, R8, RZ, 0x3c, !PT ;  /* 0x000000080d0d7212 */ /* 0x000fe400078e3cff */
[----:B0-----:R-:W-:-:S04]  /*8a90*/  @P5 LEA R6, R7, R6, 0x18 ;  /* 0x0000000607065211 */ /* 0x001fc800078ec0ff */
[----:B------:R0:W-:Y:S01]  /*8aa0*/  @P5 SYNCS.ARRIVE.TRANS64.A1T0 RZ, [R6+URZ+0x1d8], RZ ;  /* 0x0001d8ff06ff59a7 */ /* 0x0001e2000810003f */
[----:B------:R-:W-:-:S04]  /*8ab0*/  IADD3 R2, P5, R2, UR20, RZ ;  /* 0x0000001402027c10 */ /* 0x000fc8000ffbe0ff */
[----:B------:R-:W-:Y:S02]  /*8ac0*/  IADD3.X R3, R3, UR13, RZ, P5, !PT ;  /* 0x0000000d03037c10 */ /* 0x000fe4000affe4ff */
[----:B------:R-:W-:Y:S02]  /*8ad0*/  ISETP.GE.U32.AND P1, PT, R2, UR4, PT ;  /* 0x0000000402007c0c */ /* 0x000fe4000bf26070 */
[----:B0-----:R-:W-:Y:S02]  /*8ae0*/  SHF.R.U32.HI R6, RZ, 0x2, R5 ;  /* 0x00000002ff067819 */ /* 0x001fe40000011605 */
[----:B------:R-:W-:-:S03]  /*8af0*/  ISETP.GE.U32.AND.EX P1, PT, R3, UR5, PT, P1 ;  /* 0x0000000503007c0c */ /* 0x000fc6000bf26110 */
[----:B------:R-:W-:-:S04]  /*8b00*/  IMAD.WIDE.U32 R6, R6, 0x24924925, RZ ;  /* 0x2492492506067825 */ /* 0x000fc800078e00ff */
[----:B------:R-:W-:Y:S01]  /*8b10*/  IMAD R5, R7, -0x1c, R5 ;  /* 0xffffffe407057824 */ /* 0x000fe200078e0205 */
[--C-:B------:R-:W-:Y:S01]  /*8b20*/  @P4 LOP3.LUT R13, R13, 0x1, R7.reuse, 0x78, !PT ;  /* 0x000000010d0d4812 */ /* 0x100fe200078e7807 */
[----:B------:R-:W-:Y:S01]  /*8b30*/  IMAD.MOV.U32 R6, RZ, RZ, -0x1 ;  /* 0xffffffffff067424 */ /* 0x000fe200078e00ff */
[----:B------:R-:W-:-:S03]  /*8b40*/  PRMT R7, RZ, 0x7610, R7 ;  /* 0x00007610ff077816 */ /* 0x000fc60000000007 */
[----:B------:R-:W-:Y:S05]  /*8b50*/  @P1 BRA `(.L_x_179) ;  /* 0x00000004004c1947 */ /* 0x000fea0003800000 */
[----:B------:R-:W-:Y:S01]  /*8b60*/  ULDC.64 UR4, c[0x0][0x628] ;  /* 0x00018a0000047ab9 */ /* 0x000fe20000000a00 */
[----:B------:R-:W0:Y:S01]  /*8b70*/  S2R R17, SR_CTAID.X ;  /* 0x0000000000117919 */ /* 0x000e220000002500 */
[----:B------:R-:W-:Y:S01]  /*8b80*/  ISETP.NE.U32.AND P1, PT, RZ, UR4, PT ;  /* 0x00000004ff007c0c */ /* 0x000fe2000bf25070 */
[----:B------:R-:W-:Y:S01]  /*8b90*/  ULDC UR7, c[0x0][0x630] ;  /* 0x00018c0000077ab9 */ /* 0x000fe20000000800 */
[----:B------:R-:W-:Y:S01]  /*8ba0*/  IMAD.MOV.U32 R6, RZ, RZ, R2 ;  /* 0x000000ffff067224 */ /* 0x000fe200078e0002 */
[----:B------:R-:W1:Y:S01]  /*8bb0*/  S2R R14, SR_CTAID.Y ;  /* 0x00000000000e7919 */ /* 0x000e620000002600 */
[----:B------:R-:W-:Y:S01]  /*8bc0*/  ISETP.NE.AND.EX P1, PT, RZ, UR5, PT, P1 ;  /* 0x00000005ff007c0c */ /* 0x000fe2000bf25310 */
[----:B------:R-:W-:-:S12]  /*8bd0*/  IMAD.MOV.U32 R7, RZ, RZ, R3 ;  /* 0x000000ffff077224 */ /* 0x000fd800078e0003 */
[----:B------:R-:W-:Y:S05]  /*8be0*/  @!P1 BRA `(.L_x_180) ;  /* 0x0000000000289947 */ /* 0x000fea0003800000 */
[----:B------:R-:W-:Y:S02]  /*8bf0*/  ULDC UR6, c[0x0][0x634] ;  /* 0x00018d0000067ab9 */ /* 0x000fe40000000800 */
[----:B------:R-:W-:-:S05]  /*8c00*/  IADD3 R11, P1, R2, UR6, RZ ;  /* 0x00000006020b7c10 */ /* 0x000fca000ff3e0ff */
[----:B------:R-:W-:-:S04]  /*8c10*/  IMAD.X R19, RZ, RZ, R3, P1 ;  /* 0x000000ffff137224 */ /* 0x000fc800008e0603 */
[----:B------:R-:W-:-:S04]  /*8c20*/  IMAD.WIDE.U32 R8, R19, UR4, RZ ;  /* 0x0000000413087c25 */ /* 0x000fc8000f8e00ff */
[----:B------:R-:W-:-:S04]  /*8c30*/  IMAD.WIDE.U32 R8, P1, R11, UR5, R8 ;  /* 0x000000050b087c25 */ /* 0x000fc8000f820008 */
[----:B------:R-:W-:-:S04]  /*8c40*/  IMAD.WIDE.U32 R10, R11, UR4, RZ ;  /* 0x000000040b0a7c25 */ /* 0x000fc8000f8e00ff */
[----:B------:R-:W-:Y:S01]  /*8c50*/  IMAD.X R7, RZ, RZ, RZ, P1 ;  /* 0x000000ffff077224 */ /* 0x000fe200008e06ff */
[----:B------:R-:W-:Y:S01]  /*8c60*/  IADD3 RZ, P1, R11, R8, RZ ;  /* 0x000000080bff7210 */ /* 0x000fe20007f3e0ff */
[----:B------:R-:W-:-:S04]  /*8c70*/  IMAD.MOV.U32 R6, RZ, RZ, R9 ;  /* 0x000000ffff067224 */ /* 0x000fc800078e0009 */
[----:B------:R-:W-:-:S08]  /*8c80*/  IMAD.WIDE.U32.X R6, R19, UR5, R6, P1 ;  /* 0x0000000513067c25 */ /* 0x000fd000088e0406 */
.L_x_180:
[--C-:B------:R-:W-:Y:S01]  /*8c90*/  SHF.R.U64 R10, R6, UR7, R7.reuse ;  /* 0x00000007060a7c19 */ /* 0x100fe20008001207 */
[----:B------:R-:W-:Y:S01]  /*8ca0*/  ULDC.64 UR4, c[0x0][0x620] ;  /* 0x0001880000047ab9 */ /* 0x000fe20000000a00 */
[----:B------:R-:W-:Y:S01]  /*8cb0*/  SHF.R.U32.HI R6, RZ, UR7, R7 ;  /* 0x00000007ff067c19 */ /* 0x000fe20008011607 */
[----:B------:R-:W2:Y:S01]  /*8cc0*/  LDC R22, c[0x0][0x144] ;  /* 0x00005100ff167b82 */ /* 0x000ea20000000800 */
[----:B------:R-:W-:Y:S01]  /*8cd0*/  IADD3 R9, P1, RZ, -R10, RZ ;  /* 0x8000000aff097210 */ /* 0x000fe20007f3e0ff */
[----:B------:R-:W-:Y:S01]  /*8ce0*/  ULDC.64 UR8, c[0x0][0x640] ;  /* 0x0001900000087ab9 */ /* 0x000fe20000000a00 */
[----:B0-----:R-:W-:Y:S01]  /*8cf0*/  I2FP.F32.U32 R11, R17 ;  /* 0x00000011000b7245 */ /* 0x001fe20000201000 */
[----:B------:R-:W-:Y:S02]  /*8d00*/  ULDC UR6, c[0x0][0x608] ;  /* 0x0001820000067ab9 */ /* 0x000fe40000000800 */
[----:B------:R-:W-:Y:S01]  /*8d10*/  IMAD.X R6, RZ, RZ, ~R6, P1 ;  /* 0x000000ffff067224 */ /* 0x000fe200008e0e06 */
[----:B------:R-:W-:Y:S01]  /*8d20*/  ISETP.NE.U32.AND P1, PT, RZ, UR8, PT ;  /* 0x00000008ff007c0c */ /* 0x000fe2000bf25070 */
[----:B------:R-:W0:Y:S02]  /*8d30*/  LDC R19, c[0x0][0x148] ;  /* 0x00005200ff137b82 */ /* 0x000e240000000800 */
[----:B------:R-:W-:Y:S01]  /*8d40*/  IMAD R8, R6, UR4, RZ ;  /* 0x0000000406087c24 */ /* 0x000fe2000f8e02ff */
[----:B------:R-:W-:Y:S01]  /*8d50*/  ISETP.NE.AND.EX P1, PT, RZ, UR9, PT, P1 ;  /* 0x00000009ff007c0c */ /* 0x000fe2000bf25310 */
[----:B------:R-:W-:Y:S01]  /*8d60*/  IMAD.WIDE.U32 R6, R9, UR4, R2 ;  /* 0x0000000409067c25 */ /* 0x000fe2000f8e0002 */
[----:B------:R-:W-:-:S03]  /*8d70*/  ULDC UR4, c[0x0][0x150] ;  /* 0x0000540000047ab9 */ /* 0x000fc60000000800 */
[----:B------:R-:W-:Y:S02]  /*8d80*/  IMAD R9, R9, UR5, R8 ;  /* 0x0000000509097c24 */ /* 0x000fe4000f8e0208 */
[----:B------:R-:W-:Y:S01]  /*8d90*/  FMUL R8, R11, UR4 ;  /* 0x000000040b087c20 */ /* 0x000fe20008400000 */
[----:B------:R-:W-:Y:S01]  /*8da0*/  ULDC UR4, c[0x0][0x618] ;  /* 0x0001860000047ab9 */ /* 0x000fe20000000800 */
[----:B------:R-:W-:Y:S01]  /*8db0*/  ULDC UR5, c[0x0][0x154] ;  /* 0x0000550000057ab9 */ /* 0x000fe20000000800 */
[----:B------:R-:W-:-:S03]  /*8dc0*/  IMAD.IADD R7, R7, 0x1, R9 ;  /* 0x0000000107077824 */ /* 0x000fc600078e0209 */
[----:B------:R-:W3:Y:S02]  /*8dd0*/  F2I.U32.TRUNC.NTZ R8, R8 ;  /* 0x0000000800087305 */ /* 0x000ee4000020f000 */
[----:B------:R-:W-:Y:S02]  /*8de0*/  SHF.R.U64 R11, R6, UR4, R7 ;  /* 0x00000004060b7c19 */ /* 0x000fe40008001207 */
[----:B-1----:R-:W-:-:S05]  /*8df0*/  I2FP.F32.U32 R6, R14 ;  /* 0x0000000e00067245 */ /* 0x002fca0000201000 */
[----:B------:R-:W-:Y:S01]  /*8e00*/  FMUL R21, R6, UR5 ;  /* 0x0000000506157c20 */ /* 0x000fe20008400000 */
[----:B------:R-:W-:Y:S01]  /*8e10*/  SHF.R.U32.HI R6, RZ, UR4, R7 ;  /* 0x00000004ff067c19 */ /* 0x000fe20008011607 */
[----:B------:R-:W-:-:S03]  /*8e20*/  ULDC UR4, c[0x0][0x658] ;  /* 0x0001960000047ab9 */ /* 0x000fc60000000800 */
[--C-:B------:R-:W-:Y:S01]  /*8e30*/  SHF.R.U64 R20, R11, UR6, R6.reuse ;  /* 0x000000060b147c19 */ /* 0x100fe20008001206 */
[----:B------:R-:W1:Y:S01]  /*8e40*/  F2I.U32.TRUNC.NTZ R21, R21 ;  /* 0x0000001500157305 */ /* 0x000e62000020f000 */
[----:B------:R-:W-:Y:S01]  /*8e50*/  SHF.R.U32.HI R7, RZ, UR6, R6 ;  /* 0x00000006ff077c19 */ /* 0x000fe20008011606 */
[----:B---3--:R-:W-:-:S03]  /*8e60*/  IMAD.MOV R8, RZ, RZ, -R8 ;  /* 0x000000ffff087224 */ /* 0x008fc600078e0a08 */
[----:B------:R-:W-:Y:S01]  /*8e70*/  SHF.R.U64 R18, R20, UR4, R7 ;  /* 0x0000000414127c19 */ /* 0x000fe20008001207 */
[----:B--2---:R-:W-:Y:S01]  /*8e80*/  IMAD R17, R22, R8, R17 ;  /* 0x0000000816117224 */ /* 0x004fe200078e0211 */
[----:B------:R-:W-:-:S03]  /*8e90*/  SHF.R.U32.HI R23, RZ, UR4, R7 ;  /* 0x00000004ff177c19 */ /* 0x000fc60008011607 */
[----:B------:R-:W-:Y:S02]  /*8ea0*/  IMAD.MOV.U32 R6, RZ, RZ, R18 ;  /* 0x000000ffff067224 */ /* 0x000fe400078e0012 */
[----:B------:R-:W-:Y:S01]  /*8eb0*/  IMAD.MOV.U32 R7, RZ, RZ, R23 ;  /* 0x000000ffff077224 */ /* 0x000fe200078e0017 */
[----:B-1----:R-:W-:Y:S06]  /*8ec0*/  @!P1 BRA `(.L_x_181) ;  /* 0x0000000000289947 */ /* 0x002fec0003800000 */
[----:B------:R-:W-:Y:S02]  /*8ed0*/  ULDC UR4, c[0x0][0x64c] ;  /* 0x0001930000047ab9 */ /* 0x000fe40000000800 */
[----:B------:R-:W-:-:S05]  /*8ee0*/  IADD3 R7, P1, R18, UR4, RZ ;  /* 0x0000000412077c10 */ /* 0x000fca000ff3e0ff */
[----:B------:R-:W-:-:S04]  /*8ef0*/  IMAD.X R23, RZ, RZ, R23, P1 ;  /* 0x000000ffff177224 */ /* 0x000fc800008e0617 */
[----:B------:R-:W-:-:S04]  /*8f00*/  IMAD.WIDE.U32 R8, R23, UR8, RZ ;  /* 0x0000000817087c25 */ /* 0x000fc8000f8e00ff */
[----:B------:R-:W-:-:S04]  /*8f10*/  IMAD.WIDE.U32 R8, P1, R7, UR9, R8 ;  /* 0x0000000907087c25 */ /* 0x000fc8000f820008 */
[----:B------:R-:W-:-:S04]  /*8f20*/  IMAD.WIDE.U32 R6, R7, UR8, RZ ;  /* 0x0000000807067c25 */ /* 0x000fc8000f8e00ff */
[----:B------:R-:W-:Y:S01]  /*8f30*/  IMAD.MOV.U32 R6, RZ, RZ, R9 ;  /* 0x000000ffff067224 */ /* 0x000fe200078e0009 */
[----:B------:R-:W-:Y:S01]  /*8f40*/  IADD3 RZ, P4, R7, R8, RZ ;  /* 0x0000000807ff7210 */ /* 0x000fe20007f9e0ff */
[----:B------:R-:W-:-:S04]  /*8f50*/  IMAD.X R7, RZ, RZ, RZ, P1 ;  /* 0x000000ffff077224 */ /* 0x000fc800008e06ff */
[----:B------:R-:W-:-:S08]  /*8f60*/  IMAD.WIDE.U32.X R6, R23, UR9, R6, P4 ;  /* 0x0000000917067c25 */ /* 0x000fd0000a0e0406 */
.L_x_181:
[----:B------:R-:W-:Y:S01]  /*8f70*/  ULDC UR4, c[0x0][0x648] ;  /* 0x0001920000047ab9 */ /* 0x000fe20000000800 */
[----:B------:R-:W-:Y:S01]  /*8f80*/  LOP3.LUT R20, R20, UR17, RZ, 0xc0, !PT ;  /* 0x0000001114147c12 */ /* 0x000fe2000f8ec0ff */
[----:B------:R-:W-:Y:S01]  /*8f90*/  IMAD.MOV R21, RZ, RZ, -R21 ;  /* 0x000000ffff157224 */ /* 0x000fe200078e0a15 */
[----:B------:R-:W-:Y:S01]  /*8fa0*/  SHF.R.U64 R7, R6, UR4, R7 ;  /* 0x0000000406077c19 */ /* 0x000fe20008001207 */
[----:B------:R-:W-:Y:S01]  /*8fb0*/  ULDC UR4, c[0x0][0x638] ;  /* 0x00018e0000047ab9 */ /* 0x000fe20000000800 */
[----:B------:R-:W-:Y:S01]  /*8fc0*/  LOP3.LUT R11, R11, UR16, RZ, 0xc0, !PT ;  /* 0x000000100b0b7c12 */ /* 0x000fe2000f8ec0ff */
[----:B0-----:R-:W-:Y:S01]  /*8fd0*/  @P2 IMAD R17, R19, R21, R14 ;  /* 0x0000001513112224 */ /* 0x001fe200078e020e */
[----:B------:R-:W-:Y:S01]  /*8fe0*/  ULDC UR5, c[0x0][0x610] ;  /* 0x0001840000057ab9 */ /* 0x000fe20000000800 */
[----:B------:R-:W-:Y:S02]  /*8ff0*/  IMAD.MOV R9, RZ, RZ, -R7 ;  /* 0x000000ffff097224 */ /* 0x000fe400078e0a07 */
[----:B------:R-:W-:-:S02]  /*9000*/  IMAD R20, R7, UR18, R20 ;  /* 0x0000001207147c24 */ /* 0x000fc4000f8e0214 */
[----:B------:R-:W-:Y:S01]  /*9010*/  IMAD R18, R9, UR4, R18 ;  /* 0x0000000409127c24 */ /* 0x000fe2000f8e0212 */
[----:B------:R-:W-:Y:S01]  /*9020*/  ULDC UR4, c[0x0][0x600] ;  /* 0x0001800000047ab9 */ /* 0x000fe20000000800 */
[----:B------:R-:W-:Y:S02]  /*9030*/  IMAD R17, R20, UR5, R17 ;  /* 0x0000000514117c24 */ /* 0x000fe4000f8e0211 */
[----:B------:R-:W-:Y:S02]  /*9040*/  IMAD R18, R18, UR4, R11 ;  /* 0x0000000412127c24 */ /* 0x000fe4000f8e020b */
[----:B------:R-:W-:Y:S02]  /*9050*/  IMAD.MOV.U32 R7, RZ, RZ, 0x1 ;  /* 0x00000001ff077424 */ /* 0x000fe400078e00ff */
[----:B------:R-:W-:Y:S01]  /*9060*/  IMAD.MOV.U32 R6, RZ, RZ, R10 ;  /* 0x000000ffff067224 */ /* 0x000fe200078e000a */
[----:B------:R-:W-:Y:S02]  /*9070*/  SEL R14, R18, R17, !P2 ;  /* 0x00000011120e7207 */ /* 0x000fe40005000000 */
[----:B------:R-:W-:-:S07]  /*9080*/  SEL R11, R17, R18, !P2 ;  /* 0x00000012110b7207 */ /* 0x000fce0005000000 */
.L_x_179:
[----:B------:R-:W-:Y:S05]  /*9090*/  BSYNC B1 ;  /* 0x0000000000017941 */ /* 0x000fea0003800000 */
.L_x_178:
[----:B------:R-:W-:-:S13]  /*90a0*/  LOP3.LUT P1, RZ, R7, 0xff, RZ, 0xc0, !PT ;  /* 0x000000ff07ff7812 */ /* 0x000fda000782c0ff */
[----:B------:R-:W-:Y:S05]  /*90b0*/  @P1 BRA `(.L_x_182) ;  /* 0xfffffff400541947 */ /* 0x000fea000383ffff */
[----:B------:R-:W-:Y:S05]  /*90c0*/  BSYNC B0 ;  /* 0x0000000000007941 */ /* 0x000fea0003800000 */
.L_x_170:
[----:B------:R-:W-:-:S03]  /*90d0*/  UMOV UR4, 0xffffffff ;  /* 0xffffffff00047882 */ /* 0x000fc60000000000 */
[----:B------:R-:W-:Y:S05]  /*90e0*/  BRA.DIV UR4, `(.L_x_183) ;  /* 0x00000012047c7947 */ /* 0x000fea000b800000 */
[----:B------:R-:W-:-:S13]  /*90f0*/  ELECT P0, URZ, PT ;  /* 0x00000000003f782f */ /* 0x000fda0003800000 */
.L_x_221:
[----:B------:R-:W-:Y:S04]  /*9100*/  BSSY B0, `(.L_x_184) ;  /* 0x0000103000007945 */ /* 0x000fe80003800000 */
[----:B------:R-:W-:Y:S05]  /*9110*/  @!P0 BRA `(.L_x_185) ;  /* 0x0000001000048947 */ /* 0x000fea0003800000 */
[----:B------:R-:W-:-:S04]  /*9120*/  LOP3.LUT R4, R4, 0x2, RZ, 0xfc, !PT ;  /* 0x0000000204047812 */ /* 0x000fc800078efcff */
[----:B------:R-:W-:-:S13]  /*9130*/  ISETP.NE.AND P0, PT, R4, 0x3, PT ;  /* 0x000000030400780c */ /* 0x000fda0003f05270 */
[----:B------:R-:W-:Y:S05]  /*9140*/  @!P0 BRA `(.L_x_186) ;  /* 0x0000000000048947 */ /* 0x000fea0003800000 */
[----:B------:R-:W-:Y:S01]  /*9150*/  BPT.TRAP 0x1 ;  /* 0x000000040000795c */ /* 0x000fe20000300000 */
.L_x_186:
[----:B------:R-:W0:Y:S01]  /*9160*/  S2R R3, SR_CgaCtaId ;  /* 0x0000000000037919 */ /* 0x000e220000008800 */
[----:B------:R-:W-:-:S04]  /*9170*/  MOV R0, 0x400 ;  /* 0x0000040000007802 */ /* 0x000fc80000000f00 */
[----:B0-----:R-:W-:Y:S02]  /*9180*/  LEA R0, R3, R0, 0x18 ;  /* 0x0000000003007211 */ /* 0x001fe400078ec0ff */
[----:B------:R-:W-:-:S03]  /*9190*/  SHF.L.U32 R3, R13, 0x1f, RZ ;  /* 0x0000001f0d037819 */ /* 0x000fc600000006ff */
[----:B------:R-:W-:-:S04]  /*91a0*/  VIADD R0, R0, 0xe0 ;  /* 0x000000e000007836 */ /* 0x000fc80000000000 */
[C---:B------:R-:W-:Y:S02]  /*91b0*/  IMAD R6, R5.reuse, 0x8, R0 ;  /* 0x0000000805067824 */ /* 0x040fe400078e0200 */
[----:B------:R-:W-:Y:S02]  /*91c0*/  VIADD R5, R5, 0x1 ;  /* 0x0000000105057836 */ /* 0x000fe40000000000 */
[----:B------:R-:W0:Y:S03]  /*91d0*/  SYNCS.PHASECHK.TRANS64.TRYWAIT P0, [R6+URZ], R3 ;  /* 0x00000003060075a7 */ /* 0x000e26000800017f */
[----:B------:R-:W-:-:S04]  /*91e0*/  ISETP.NE.AND P1, PT, R5, 0x1c, PT ;  /* 0x0000001c0500780c */ /* 0x000fc80003f25270 */
[----:B------:R-:W-:Y:S02]  /*91f0*/  SEL R2, RZ, 0x1, P1 ;  /* 0x00000001ff027807 */ /* 0x000fe40000800000 */
[----:B------:R-:W-:Y:S02]  /*9200*/  SEL R5, R5, RZ, P1 ;  /* 0x000000ff05057207 */ /* 0x000fe40000800000 */
[----:B------:R-:W-:-:S03]  /*9210*/  LOP3.LUT R8, R13, R2, RZ, 0x3c, !PT ;  /* 0x000000020d087212 */ /* 0x000fc600078e3cff */
[----:B------:R-:W-:Y:S01]  /*9220*/  IMAD R7, R5, 0x8, R0 ;  /* 0x0000000805077824 */ /* 0x000fe200078e0200 */
[----:B------:R-:W-:Y:S01]  /*9230*/  SHF.L.U32 R4, R8, 0x1f, RZ ;  /* 0x0000001f08047819 */ /* 0x000fe200000006ff */
[----:B0-----:R-:W-:Y:S06]  /*9240*/  @!P0 BRA `(.L_x_187) ;  /* 0x0000001000488947 */ /* 0x001fec0003800000 */
.L_x_222:
[----:B------:R-:W1:Y:S01]  /*9250*/  SYNCS.PHASECHK.TRANS64.TRYWAIT P0, [R7+URZ], R4 ;  /* 0x00000004070075a7 */ /* 0x000e62000800017f */
[----:B------:R-:W-:-:S05]  /*9260*/  VIADD R2, R5, 0x1 ;  /* 0x0000000105027836 */ /* 0x000fca0000000000 */
[----:B------:R-:W-:-:S04]  /*9270*/  ISETP.NE.AND P1, PT, R2, 0x1c, PT ;  /* 0x0000001c0200780c */ /* 0x000fc80003f25270 */
[----:B0-----:R-:W-:Y:S02]  /*9280*/  SEL R3, RZ, 0x1, P1 ;  /* 0x00000001ff037807 */ /* 0x001fe40000800000 */
[----:B------:R-:W-:Y:S02]  /*9290*/  SEL R9, R2, RZ, P1 ;  /* 0x000000ff02097207 */ /* 0x000fe40000800000 */
[----:B------:R-:W-:-:S03]  /*92a0*/  LOP3.LUT R8, R8, R3, RZ, 0x3c, !PT ;  /* 0x0000000308087212 */ /* 0x000fc600078e3cff */
[----:B------:R-:W-:Y:S01]  /*92b0*/  IMAD R6, R9, 0x8, R0 ;  /* 0x0000000809067824 */ /* 0x000fe200078e0200 */
[----:B------:R-:W-:Y:S01]  /*92c0*/  SHF.L.U32 R5, R8, 0x1f, RZ ;  /* 0x0000001f08057819 */ /* 0x000fe200000006ff */
[----:B-1----:R-:W-:Y:S06]  /*92d0*/  @!P0 BRA `(.L_x_188) ;  /* 0x0000001000388947 */ /* 0x002fec0003800000 */
.L_x_223:
[----:B------:R-:W1:Y:S01]  /*92e0*/  SYNCS.PHASECHK.TRANS64.TRYWAIT P0, [R6+URZ], R5 ;  /* 0x00000005060075a7 */ /* 0x000e62000800017f */
[----:B------:R-:W-:-:S05]  /*92f0*/  VIADD R2, R9, 0x1 ;  /* 0x0000000109027836 */ /* 0x000fca0000000000 */
[----:B------:R-:W-:-:S04]  /*9300*/  ISETP.NE.AND P1, PT, R2, 0x1c, PT ;  /* 0x0000001c0200780c */ /* 0x000fc80003f25270 */
[----:B------:R-:W-:Y:S02]  /*9310*/  SEL R3, RZ, 0x1, P1 ;  /* 0x00000001ff037807 */ /* 0x000fe40000800000 */
[----:B0-----:R-:W-:Y:S02]  /*9320*/  SEL R7, R2, RZ, P1 ;  /* 0x000000ff02077207 */ /* 0x001fe40000800000 */
[----:B------:R-:W-:-:S03]  /*9330*/  LOP3.LUT R8, R8, R3, RZ, 0x3c, !PT ;  /* 0x0000000308087212 */ /* 0x000fc600078e3cff */
[----:B------:R-:W-:Y:S01]  /*9340*/  IMAD R9, R7, 0x8, R0 ;  /* 0x0000000807097824 */ /* 0x000fe200078e0200 */
[----:B------:R-:W-:Y:S01]  /*9350*/  SHF.L.U32 R4, R8, 0x1f, RZ ;  /* 0x0000001f08047819 */ /* 0x000fe200000006ff */
[----:B-1----:R-:W-:Y:S06]  /*9360*/  @!P0 BRA `(.L_x_189) ;  /* 0x0000001000288947 */ /* 0x002fec0003800000 */
.L_x_224:
[----:B------:R-:W1:Y:S01]  /*9370*/  SYNCS.PHASECHK.TRANS64.TRYWAIT P0, [R9+URZ], R4 ;  /* 0x00000004090075a7 */ /* 0x000e62000800017f */
[----:B------:R-:W-:-:S05]  /*9380*/  VIADD R2, R7, 0x1 ;  /* 0x0000000107027836 */ /* 0x000fca0000000000 */
[----:B------:R-:W-:-:S04]  /*9390*/  ISETP.NE.AND P1, PT, R2, 0x1c, PT ;  /* 0x0000001c0200780c */ /* 0x000fc80003f25270 */
[----:B------:R-:W-:Y:S02]  /*93a0*/  SEL R3, RZ, 0x1, P1 ;  /* 0x00000001ff037807 */ /* 0x000fe40000800000 */
[----:B------:R-:W-:Y:S02]  /*93b0*/  SEL R7, R2, RZ, P1 ;  /* 0x000000ff02077207 */ /* 0x000fe40000800000 */
[----:B------:R-:W-:-:S03]  /*93c0*/  LOP3.LUT R8, R8, R3, RZ, 0x3c, !PT ;  /* 0x0000000308087212 */ /* 0x000fc600078e3cff */
[----:B0-----:R-:W-:Y:S01]  /*93d0*/  IMAD R6, R7, 0x8, R0 ;  /* 0x0000000807067824 */ /* 0x001fe200078e0200 */
[----:B------:R-:W-:Y:S01]  /*93e0*/  SHF.L.U32 R5, R8, 0x1f, RZ ;  /* 0x0000001f08057819 */ /* 0x000fe200000006ff */
[----:B-1----:R-:W-:Y:S06]  /*93f0*/  @!P0 BRA `(.L_x_190) ;  /* 0x0000001000188947 */ /* 0x002fec0003800000 */
.L_x_225:
        /* <DEDUP_REMOVED lines=9> */
.L_x_226:
        /* <DEDUP_REMOVED lines=9> */
.L_x_227:
        /* <DEDUP_REMOVED lines=9> */
.L_x_228:
        /* <DEDUP_REMOVED lines=9> */
.L_x_229:
        /* <DEDUP_REMOVED lines=9> */
.L_x_230:
        /* <DEDUP_REMOVED lines=9> */
.L_x_231:
        /* <DEDUP_REMOVED lines=9> */
.L_x_232:
        /* <DEDUP_REMOVED lines=9> */
.L_x_233:
        /* <DEDUP_REMOVED lines=9> */
.L_x_234:
        /* <DEDUP_REMOVED lines=9> */
.L_x_235:
        /* <DEDUP_REMOVED lines=9> */
.L_x_236:
        /* <DEDUP_REMOVED lines=9> */
.L_x_237:
        /* <DEDUP_REMOVED lines=9> */
.L_x_238:
        /* <DEDUP_REMOVED lines=9> */
.L_x_239:
        /* <DEDUP_REMOVED lines=9> */
.L_x_240:
        /* <DEDUP_REMOVED lines=9> */
.L_x_241:
        /* <DEDUP_REMOVED lines=9> */
.L_x_242:
        /* <DEDUP_REMOVED lines=9> */
.L_x_243:
        /* <DEDUP_REMOVED lines=9> */
.L_x_244:
        /* <DEDUP_REMOVED lines=9> */
.L_x_245:
        /* <DEDUP_REMOVED lines=9> */
.L_x_246:
        /* <DEDUP_REMOVED lines=9> */
.L_x_247:
[----:B------:R-:W1:Y:S01]  /*a060*/  SYNCS.PHASECHK.TRANS64.TRYWAIT P0, [R6+URZ], R5 ;  /* 0x00000005060075a7 */ /* 0x000e62000800017f */
[----:B------:R-:W-:-:S05]  /*a070*/  VIADD R2, R7, 0x1 ;  /* 0x0000000107027836 */ /* 0x000fca0000000000 */
[----:B------:R-:W-:-:S04]  /*a080*/  ISETP.NE.AND P1, PT, R2, 0x1c, PT ;  /* 0x0000001c0200780c */ /* 0x000fc80003f25270 */
[----:B0-----:R-:W-:Y:S02]  /*a090*/  SEL R4, RZ, 0x1, P1 ;  /* 0x00000001ff047807 */ /* 0x001fe40000800000 */
[----:B------:R-:W-:Y:S02]  /*a0a0*/  SEL R3, R2, RZ, P1 ;  /* 0x000000ff02037207 */ /* 0x000fe40000800000 */
[----:B------:R-:W-:Y:S01]  /*a0b0*/  LOP3.LUT R4, R11, R4, RZ, 0x3c, !PT ;  /* 0x000000040b047212 */ /* 0x000fe200078e3cff */
[----:B-1----:R-:W-:Y:S06]  /*a0c0*/  @!P0 BRA `(.L_x_213) ;  /* 0x0000000800b08947 */ /* 0x002fec0003800000 */
.L_x_248:
[----:B------:R-:W-:Y:S01]  /*a0d0*/  IMAD R3, R3, 0x8, R0 ;  /* 0x0000000803037824 */ /* 0x000fe200078e0200 */
[----:B------:R-:W-:-:S07]  /*a0e0*/  SHF.L.U32 R0, R4, 0x1f, RZ ;  /* 0x0000001f04007819 */ /* 0x000fce00000006ff */
.L_x_214:
[----:B-1----:R1:W2:Y:S02]  /*a0f0*/  SYNCS.PHASECHK.TRANS64.TRYWAIT P0, [R3+URZ], R0 ;  /* 0x00000000030075a7 */ /* 0x0022a4000800017f */
[----:B--2---:R-:W-:Y:S05]  /*a100*/  @!P0 NANOSLEEP.SYNCS 0x989680 ;  /* 0x009896800000895d */ /* 0x004fea0003900000 */
[----:B------:R-:W2:Y:S02]  /*a110*/  @!P0 SYNCS.PHASECHK.TRANS64 P0, [R3+URZ], R0 ;  /* 0x00000000030085a7 */ /* 0x000ea4000800007f */
[----:B--2---:R-:W-:Y:S05]  /*a120*/  @!P0 BRA `(.L_x_214) ;  /* 0xfffffffc00f08947 */ /* 0x004fea000383ffff */
.L_x_185:
[----:B------:R-:W-:Y:S05]  /*a130*/  BSYNC B0 ;  /* 0x0000000000007941 */ /* 0x000fea0003800000 */
.L_x_184:
[----:B------:R-:W-:Y:S05]  /*a140*/  EXIT ;  /* 0x000000000000794d */ /* 0x000fea0003800000 */
.L_x_18:
[----:B-1----:R-:W-:-:S04]  /*a150*/  IMAD.U32 R11, RZ, RZ, UR6 ;  /* 0x00000006ff0b7e24 */ /* 0x002fc8000f8e00ff */
[----:B------:R1:W4:Y:S03]  /*a160*/  SYNCS.PHASECHK.TRANS64.TRYWAIT P0, [R11+URZ], R10 ;  /* 0x0000000a0b0075a7 */ /* 0x000326000800017f */
[----:B----4-:R-:W-:Y:S05]  /*a170*/  @!P0 NANOSLEEP.SYNCS 0x989680 ;  /* 0x009896800000895d */ /* 0x010fea0003900000 */
[----:B------:R-:W4:Y:S02]  /*a180*/  @!P0 SYNCS.PHASECHK.TRANS64 P0, [R11+URZ], R10 ;  /* 0x0000000a0b0085a7 */ /* 0x000f24000800007f */
[----:B----4-:R-:W-:Y:S05]  /*a190*/  @!P0 BRA `(.L_x_18) ;  /* 0xfffffffc00ec8947 */ /* 0x010fea000383ffff */
[----:B------:R-:W-:Y:S05]  /*a1a0*/  BRA `(.L_x_17) ;  /* 0xffffff7400b47947 */ /* 0x000fea000383ffff */
.L_x_24:
[----:B-1----:R-:W-:-:S04]  /*a1b0*/  IMAD.U32 R140, RZ, RZ, UR12 ;  /* 0x0000000cff8c7e24 */ /* 0x002fc8000f8e00ff */
[----:B------:R1:W4:Y:S03]  /*a1c0*/  SYNCS.PHASECHK.TRANS64.TRYWAIT P0, [R140+URZ], R11 ;  /* 0x0000000b8c0075a7 */ /* 0x000326000800017f */
[----:B----4-:R-:W-:Y:S05]  /*a1d0*/  @!P0 NANOSLEEP.SYNCS 0x989680 ;  /* 0x009896800000895d */ /* 0x010fea0003900000 */
[----:B------:R-:W4:Y:S02]  /*a1e0*/  @!P0 SYNCS.PHASECHK.TRANS64 P0, [R140+URZ], R11 ;  /* 0x0000000b8c0085a7 */ /* 0x000f24000800007f */
[----:B----4-:R-:W-:Y:S05]  /*a1f0*/  @!P0 BRA `(.L_x_24) ;  /* 0xfffffffc00ec8947 */ /* 0x010fea000383ffff */
[----:B------:R-:W-:Y:S05]  /*a200*/  BRA `(.L_x_23) ;  /* 0xffffff7c00e47947 */ /* 0x000fea000383ffff */
.L_x_171:
[----:B------:R-:W-:Y:S01]  /*a210*/  BSSY B1, `(.L_x_215) ;  /* 0x0000006000017945 */ /* 0x000fe20003800000 */
[----:B------:R-:W-:-:S07]  /*a220*/  IMAD.MOV.U32 R7, RZ, RZ, -0x1 ;  /* 0xffffffffff077424 */ /* 0x000fce00078e00ff */
[----:B------:R-:W-:Y:S05]  /*a230*/  WARPSYNC.COLLECTIVE R7, `(.L_x_216) ;  /* 0x00000000070c7348 */ /* 0x000fea0003c00000 */
[----:B------:R-:W-:Y:S02]  /*a240*/  ELECT P1, UR62, PT ;  /* 0x00000000003e782f */ /* 0x000fe40003820000 */
[----:B------:R-:W-:Y:S01]  /*a250*/  MOV R7, UR62 ;  /* 0x0000003e00077c02 */ /* 0x000fe20008000f00 */
[----:B------:R-:W-:Y:S10]  /*a260*/  ENDCOLLECTIVE ;  /* 0x000000000000791b */ /* 0x000ff40003800000 */
.L_x_216:
[----:B------:R-:W-:Y:S05]  /*a270*/  BSYNC B1 ;  /* 0x0000000000017941 */ /* 0x000fea0003800000 */
.L_x_215:
[----:B------:R-:W-:Y:S05]  /*a280*/  BRA `(.L_x_217) ;  /* 0xffffffe000ec7947 */ /* 0x000fea000383ffff */
.L_x_174:
[----:B-1----:R1:W2:Y:S02]  /*a290*/  SYNCS.PHASECHK.TRANS64.TRYWAIT P1, [R19+URZ+0xe0], R10 ;  /* 0x0000e00a130075a7 */ /* 0x0022a4000802017f */
[----:B--2---:R-:W-:Y:S05]  /*a2a0*/  @!P1 NANOSLEEP.SYNCS 0x989680 ;  /* 0x009896800000995d */ /* 0x004fea0003900000 */
[----:B------:R-:W2:Y:S02]  /*a2b0*/  @!P1 SYNCS.PHASECHK.TRANS64 P1, [R19+URZ+0xe0], R10 ;  /* 0x0000e00a130095a7 */ /* 0x000ea4000802007f */
[----:B--2---:R-:W-:Y:S05]  /*a2c0*/  @!P1 BRA `(.L_x_174) ;  /* 0xfffffffc00f09947 */ /* 0x004fea000383ffff */
[----:B------:R-:W-:Y:S05]  /*a2d0*/  BRA `(.L_x_218) ;  /* 0xffffffe400207947 */ /* 0x000fea000383ffff */
.L_x_183:
[----:B------:R-:W-:Y:S01]  /*a2e0*/  BSSY B0, `(.L_x_219) ;  /* 0x0000006000007945 */ /* 0x000fe20003800000 */
[----:B------:R-:W-:-:S07]  /*a2f0*/  IMAD.MOV.U32 R7, RZ, RZ, -0x1 ;  /* 0xffffffffff077424 */ /* 0x000fce00078e00ff */
[----:B------:R-:W-:Y:S05]  /*a300*/  WARPSYNC.COLLECTIVE R7, `(.L_x_220) ;  /* 0x00000000070c7348 */ /* 0x000fea0003c00000 */
[----:B------:R-:W-:Y:S02]  /*a310*/  ELECT P1, UR62, PT ;  /* 0x00000000003e782f */ /* 0x000fe40003820000 */
[----:B------:R-:W-:Y:S01]  /*a320*/  MOV R7, UR62 ;  /* 0x0000003e00077c02 */ /* 0x000fe20008000f00 */
[----:B------:R-:W-:Y:S10]  /*a330*/  ENDCOLLECTIVE ;  /* 0x000000000000791b */ /* 0x000ff40003800000 */
.L_x_220:
[----:B------:R-:W-:Y:S05]  /*a340*/  BSYNC B0 ;  /* 0x0000000000007941 */ /* 0x000fea0003800000 */
.L_x_219:
[----:B------:R-:W-:Y:S01]  /*a350*/  PLOP3.LUT P0, PT, P1, PT, PT, 0x80, 0x0 ;  /* 0x000000000000781c */ /* 0x000fe20000f0f070 */
[----:B------:R-:W-:-:S12]  /*a360*/  BRA `(.L_x_221) ;  /* 0xffffffec00647947 */ /* 0x000fd8000383ffff */
.L_x_187:
[----:B0-----:R0:W1:Y:S02]  /*a370*/  SYNCS.PHASECHK.TRANS64.TRYWAIT P0, [R6+URZ], R3 ;  /* 0x00000003060075a7 */ /* 0x001064000800017f */
[----:B-1----:R-:W-:Y:S05]  /*a380*/  @!P0 NANOSLEEP.SYNCS 0x989680 ;  /* 0x009896800000895d */ /* 0x002fea0003900000 */
[----:B------:R-:W1:Y:S02]  /*a390*/  @!P0 SYNCS.PHASECHK.TRANS64 P0, [R6+URZ], R3 ;  /* 0x00000003060085a7 */ /* 0x000e64000800007f */
[----:B-1----:R-:W-:Y:S05]  /*a3a0*/  @!P0 BRA `(.L_x_187) ;  /* 0xfffffffc00f08947 */ /* 0x002fea000383ffff */
[----:B------:R-:W-:Y:S05]  /*a3b0*/  BRA `(.L_x_222) ;  /* 0xffffffec00a47947 */ /* 0x000fea000383ffff */
.L_x_188:
[----:B0-----:R0:W1:Y:S02]  /*a3c0*/  SYNCS.PHASECHK.TRANS64.TRYWAIT P0, [R7+URZ], R4 ;  /* 0x00000004070075a7 */ /* 0x001064000800017f */
[----:B-1----:R-:W-:Y:S05]  /*a3d0*/  @!P0 NANOSLEEP.SYNCS 0x989680 ;  /* 0x009896800000895d */ /* 0x002fea0003900000 */
[----:B------:R-:W1:Y:S02]  /*a3e0*/  @!P0 SYNCS.PHASECHK.TRANS64 P0, [R7+URZ], R4 ;  /* 0x00000004070085a7 */ /* 0x000e64000800007f */
[----:B-1----:R-:W-:Y:S05]  /*a3f0*/  @!P0 BRA `(.L_x_188) ;  /* 0xfffffffc00f08947 */ /* 0x002fea000383ffff */
[----:B------:R-:W-:Y:S05]  /*a400*/  BRA `(.L_x_223) ;  /* 0xffffffec00b47947 */ /* 0x000fea000383ffff */
.L_x_189:
[----:B0-----:R0:W1:Y:S02]  /*a410*/  SYNCS.PHASECHK.TRANS64.TRYWAIT P0, [R6+URZ], R5 ;  /* 0x00000005060075a7 */ /* 0x001064000800017f */
[----:B-1----:R-:W-:Y:S05]  /*a420*/  @!P0 NANOSLEEP.SYNCS 0x989680 ;  /* 0x009896800000895d */ /* 0x002fea0003900000 */
[----:B------:R-:W1:Y:S02]  /*a430*/  @!P0 SYNCS.PHASECHK.TRANS64 P0, [R6+URZ], R5 ;  /* 0x00000005060085a7 */ /* 0x000e64000800007f */
[----:B-1----:R-:W-:Y:S05]  /*a440*/  @!P0 BRA `(.L_x_189) ;  /* 0xfffffffc00f08947 */ /* 0x002fea000383ffff */
[----:B------:R-:W-:Y:S05]  /*a450*/  BRA `(.L_x_224) ;  /* 0xffffffec00c47947 */ /* 0x000fea000383ffff */
.L_x_190:
[----:B0-----:R0:W1:Y:S02]  /*a460*/  SYNCS.PHASECHK.TRANS64.TRYWAIT P0, [R9+URZ], R4 ;  /* 0x00000004090075a7 */ /* 0x001064000800017f */
[----:B-1----:R-:W-:Y:S05]  /*a470*/  @!P0 NANOSLEEP.SYNCS 0x989680 ;  /* 0x009896800000895d */ /* 0x002fea0003900000 */
[----:B------:R-:W1:Y:S02]  /*a480*/  @!P0 SYNCS.PHASECHK.TRANS64 P0, [R9+URZ], R4 ;  /* 0x00000004090085a7 */ /* 0x000e64000800007f */
[----:B-1----:R-:W-:Y:S05]  /*a490*/  @!P0 BRA `(.L_x_190) ;  /* 0xfffffffc00f08947 */ /* 0x002fea000383ffff */
[----:B------:R-:W-:Y:S05]  /*a4a0*/  BRA `(.L_x_225) ;  /* 0xffffffec00d47947 */ /* 0x000fea000383ffff */
.L_x_191:
[----:B0-----:R0:W1:Y:S02]  /*a4b0*/  SYNCS.PHASECHK.TRANS64.TRYWAIT P0, [R6+URZ], R5 ;  /* 0x00000005060075a7 */ /* 0x001064000800017f */
[----:B-1----:R-:W-:Y:S05]  /*a4c0*/  @!P0 NANOSLEEP.SYNCS 0x989680 ;  /* 0x009896800000895d */ /* 0x002fea0003900000 */
[----:B------:R-:W1:Y:S02]  /*a4d0*/  @!P0 SYNCS.PHASECHK.TRANS64 P0, [R6+URZ], R5 ;  /* 0x00000005060085a7 */ /* 0x000e64000800007f */
[----:B-1----:R-:W-:Y:S05]  /*a4e0*/  @!P0 BRA `(.L_x_191) ;  /* 0xfffffffc00f08947 */ /* 0x002fea000383ffff */
[----:B------:R-:W-:Y:S05]  /*a4f0*/  BRA `(.L_x_226) ;  /* 0xffffffec00e47947 */ /* 0x000fea000383ffff */
.L_x_192:
[----:B0-----:R0:W1:Y:S02]  /*a500*/  SYNCS.PHASECHK.TRANS64.TRYWAIT P0, [R9+URZ], R4 ;  /* 0x00000004090075a7 */ /* 0x001064000800017f */
[----:B-1----:R-:W-:Y:S05]  /*a510*/  @!P0 NANOSLEEP.SYNCS 0x989680 ;  /* 0x009896800000895d */ /* 0x002fea0003900000 */
[----:B------:R-:W1:Y:S02]  /*a520*/  @!P0 SYNCS.PHASECHK.TRANS64 P0, [R9+URZ], R4 ;  /* 0x00000004090085a7 */ /* 0x000e64000800007f */
[----:B-1----:R-:W-:Y:S05]  /*a530*/  @!P0 BRA `(.L_x_192) ;  /* 0xfffffffc00f08947 */ /* 0x002fea000383ffff */
[----:B------:R-:W-:Y:S05]  /*a540*/  BRA `(.L_x_227) ;  /* 0xffffffec00f47947 */ /* 0x000fea000383ffff */
.L_x_193:
[----:B0-----:R0:W1:Y:S02]  /*a550*/  SYNCS.PHASECHK.TRANS64.TRYWAIT P0, [R6+URZ], R5 ;  /* 0x00000005060075a7 */ /* 0x001064000800017f */
[----:B-1----:R-:W-:Y:S05]  /*a560*/  @!P0 NANOSLEEP.SYNCS 0x989680 ;  /* 0x009896800000895d */ /* 0x002fea0003900000 */
[----:B------:R-:W1:Y:S02]  /*a570*/  @!P0 SYNCS.PHASECHK.TRANS64 P0, [R6+URZ], R5 ;  /* 0x00000005060085a7 */ /* 0x000e64000800007f */
[----:B-1----:R-:W-:Y:S05]  /*a580*/  @!P0 BRA `(.L_x_193) ;  /* 0xfffffffc00f08947 */ /* 0x002fea000383ffff */
[----:B------:R-:W-:Y:S05]  /*a590*/  BRA `(.L_x_228) ;  /* 0xfffffff000047947 */ /* 0x000fea000383ffff */
.L_x_194:
[----:B0-----:R0:W1:Y:S02]  /*a5a0*/  SYNCS.PHASECHK.TRANS64.TRYWAIT P0, [R9+URZ], R4 ;  /* 0x00000004090075a7 */ /* 0x001064000800017f */
[----:B-1----:R-:W-:Y:S05]  /*a5b0*/  @!P0 NANOSLEEP.SYNCS 0x989680 ;  /* 0x009896800000895d */ /* 0x002fea0003900000 */
[----:B------:R-:W1:Y:S02]  /*a5c0*/  @!P0 SYNCS.PHASECHK.TRANS64 P0, [R9+URZ], R4 ;  /* 0x00000004090085a7 */ /* 0x000e64000800007f */
[----:B-1----:R-:W-:Y:S05]  /*a5d0*/  @!P0 BRA `(.L_x_194) ;  /* 0xfffffffc00f08947 */ /* 0x002fea000383ffff */
[----:B------:R-:W-:Y:S05]  /*a5e0*/  BRA `(.L_x_229) ;  /* 0xfffffff000147947 */ /* 0x000fea000383ffff */
.L_x_195:
[----:B0-----:R0:W1:Y:S02]  /*a5f0*/  SYNCS.PHASECHK.TRANS64.TRYWAIT P0, [R6+URZ], R5 ;  /* 0x00000005060075a7 */ /* 0x001064000800017f */
[----:B-1----:R-:W-:Y:S05]  /*a600*/  @!P0 NANOSLEEP.SYNCS 0x989680 ;  /* 0x009896800000895d */ /* 0x002fea0003900000 */
[----:B------:R-:W1:Y:S02]  /*a610*/  @!P0 SYNCS.PHASECHK.TRANS64 P0, [R6+URZ], R5 ;  /* 0x00000005060085a7 */ /* 0x000e64000800007f */
[----:B-1----:R-:W-:Y:S05]  /*a620*/  @!P0 BRA `(.L_x_195) ;  /* 0xfffffffc00f08947 */ /* 0x002fea000383ffff */
[----:B------:R-:W-:Y:S05]  /*a630*/  BRA `(.L_x_230) ;  /* 0xfffffff000247947 */ /* 0x000fea000383ffff */
.L_x_196:
[----:B0-----:R0:W1:Y:S02]  /*a640*/  SYNCS.PHASECHK.TRANS64.TRYWAIT P0, [R9+URZ], R4 ;  /* 0x00000004090075a7 */ /* 0x001064000800017f */
[----:B-1----:R-:W-:Y:S05]  /*a650*/  @!P0 NANOSLEEP.SYNCS 0x989680 ;  /* 0x009896800000895d */ /* 0x002fea0003900000 */
[----:B------:R-:W1:Y:S02]  /*a660*/  @!P0 SYNCS.PHASECHK.TRANS64 P0, [R9+URZ], R4 ;  /* 0x00000004090085a7 */ /* 0x000e64000800007f */
[----:B-1----:R-:W-:Y:S05]  /*a670*/  @!P0 BRA `(.L_x_196) ;  /* 0xfffffffc00f08947 */ /* 0x002fea000383ffff */
[----:B------:R-:W-:Y:S05]  /*a680*/  BRA `(.L_x_231) ;  /* 0xfffffff000347947 */ /* 0x000fea000383ffff */
.L_x_197:
[----:B0-----:R0:W1:Y:S02]  /*a690*/  SYNCS.PHASECHK.TRANS64.TRYWAIT P0, [R6+URZ], R5 ;  /* 0x00000005060075a7 */ /* 0x001064000800017f */
[----:B-1----:R-:W-:Y:S05]  /*a6a0*/  @!P0 NANOSLEEP.SYNCS 0x989680 ;  /* 0x009896800000895d */ /* 0x002fea0003900000 */
[----:B------:R-:W1:Y:S02]  /*a6b0*/  @!P0 SYNCS.PHASECHK.TRANS64 P0, [R6+URZ], R5 ;  /* 0x00000005060085a7 */ /* 0x000e64000800007f */
[----:B-1----:R-:W-:Y:S05]  /*a6c0*/  @!P0 BRA `(.L_x_197) ;  /* 0xfffffffc00f08947 */ /* 0x002fea000383ffff */
[----:B------:R-:W-:Y:S05]  /*a6d0*/  BRA `(.L_x_232) ;  /* 0xfffffff000447947 */ /* 0x000fea000383ffff */
.L_x_198:
[----:B0-----:R0:W1:Y:S02]  /*a6e0*/  SYNCS.PHASECHK.TRANS64.TRYWAIT P0, [R9+URZ], R4 ;  /* 0x00000004090075a7 */ /* 0x001064000800017f */
[----:B-1----:R-:W-:Y:S05]  /*a6f0*/  @!P0 NANOSLEEP.SYNCS 0x989680 ;  /* 0x009896800000895d */ /* 0x002fea0003900000 */
[----:B------:R-:W1:Y:S02]  /*a700*/  @!P0 SYNCS.PHASECHK.TRANS64 P0, [R9+URZ], R4 ;  /* 0x00000004090085a7 */ /* 0x000e64000800007f */
[----:B-1----:R-:W-:Y:S05]  /*a710*/  @!P0 BRA `(.L_x_198) ;  /* 0xfffffffc00f08947 */ /* 0x002fea000383ffff */
[----:B------:R-:W-:Y:S05]  /*a720*/  BRA `(.L_x_233) ;  /* 0xfffffff000547947 */ /* 0x000fea000383ffff */
.L_x_199:
[----:B0-----:R0:W1:Y:S02]  /*a730*/  SYNCS.PHASECHK.TRANS64.TRYWAIT P0, [R6+URZ], R5 ;  /* 0x00000005060075a7 */ /* 0x001064000800017f */
[----:B-1----:R-:W-:Y:S05]  /*a740*/  @!P0 NANOSLEEP.SYNCS 0x989680 ;  /* 0x009896800000895d */ /* 0x002fea0003900000 */
[----:B------:R-:W1:Y:S02]  /*a750*/  @!P0 SYNCS.PHASECHK.TRANS64 P0, [R6+URZ], R5 ;  /* 0x00000005060085a7 */ /* 0x000e64000800007f */
[----:B-1----:R-:W-:Y:S05]  /*a760*/  @!P0 BRA `(.L_x_199) ;  /* 0xfffffffc00f08947 */ /* 0x002fea000383ffff */
[----:B------:R-:W-:Y:S05]  /*a770*/  BRA `(.L_x_234) ;  /* 0xfffffff000647947 */ /* 0x000fea000383ffff */
.L_x_200:
[----:B0-----:R0:W1:Y:S02]  /*a780*/  SYNCS.PHASECHK.TRANS64.TRYWAIT P0, [R9+URZ], R4 ;  /* 0x00000004090075a7 */ /* 0x001064000800017f */
[----:B-1----:R-:W-:Y:S05]  /*a790*/  @!P0 NANOSLEEP.SYNCS 0x989680 ;  /* 0x009896800000895d */ /* 0x002fea0003900000 */
[----:B------:R-:W1:Y:S02]  /*a7a0*/  @!P0 SYNCS.PHASECHK.TRANS64 P0, [R9+URZ], R4 ;  /* 0x00000004090085a7 */ /* 0x000e64000800007f */
[----:B-1----:R-:W-:Y:S05]  /*a7b0*/  @!P0 BRA `(.L_x_200) ;  /* 0xfffffffc00f08947 */ /* 0x002fea000383ffff */
[----:B------:R-:W-:Y:S05]  /*a7c0*/  BRA `(.L_x_235) ;  /* 0xfffffff000747947 */ /* 0x000fea000383ffff */
.L_x_201:
[----:B0-----:R0:W1:Y:S02]  /*a7d0*/  SYNCS.PHASECHK.TRANS64.TRYWAIT P0, [R6+URZ], R5 ;  /* 0x00000005060075a7 */ /* 0x001064000800017f */
[----:B-1----:R-:W-:Y:S05]  /*a7e0*/  @!P0 NANOSLEEP.SYNCS 0x989680 ;  /* 0x009896800000895d */ /* 0x002fea0003900000 */
[----:B------:R-:W1:Y:S02]  /*a7f0*/  @!P0 SYNCS.PHASECHK.TRANS64 P0, [R6+URZ], R5 ;  /* 0x00000005060085a7 */ /* 0x000e64000800007f */
[----:B-1----:R-:W-:Y:S05]  /*a800*/  @!P0 BRA `(.L_x_201) ;  /* 0xfffffffc00f08947 */ /* 0x002fea000383ffff */
[----:B------:R-:W-:Y:S05]  /*a810*/  BRA `(.L_x_236) ;  /* 0xfffffff000847947 */ /* 0x000fea000383ffff */
.L_x_202:
[----:B0-----:R0:W1:Y:S02]  /*a820*/  SYNCS.PHASECHK.TRANS64.TRYWAIT P0, [R9+URZ], R4 ;  /* 0x00000004090075a7 */ /* 0x001064000800017f */
[----:B-1----:R-:W-:Y:S05]  /*a830*/  @!P0 NANOSLEEP.SYNCS 0x989680 ;  /* 0x009896800000895d */ /* 0x002fea0003900000 */
[----:B------:R-:W1:Y:S02]  /*a840*/  @!P0 SYNCS.PHASECHK.TRANS64 P0, [R9+URZ], R4 ;  /* 0x00000004090085a7 */ /* 0x000e64000800007f */
[----:B-1----:R-:W-:Y:S05]  /*a850*/  @!P0 BRA `(.L_x_202) ;  /* 0xfffffffc00f08947 */ /* 0x002fea000383ffff */
[----:B------:R-:W-:Y:S05]  /*a860*/  BRA `(.L_x_237) ;  /* 0xfffffff000947947 */ /* 0x000fea000383ffff */
.L_x_203:
[----:B0-----:R0:W1:Y:S02]  /*a870*/  SYNCS.PHASECHK.TRANS64.TRYWAIT P0, [R6+URZ], R5 ;  /* 0x00000005060075a7 */ /* 0x001064000800017f */
[----:B-1----:R-:W-:Y:S05]  /*a880*/  @!P0 NANOSLEEP.SYNCS 0x989680 ;  /* 0x009896800000895d */ /* 0x002fea0003900000 */
[----:B------:R-:W1:Y:S02]  /*a890*/  @!P0 SYNCS.PHASECHK.TRANS64 P0, [R6+URZ], R5 ;  /* 0x00000005060085a7 */ /* 0x000e64000800007f */
[----:B-1----:R-:W-:Y:S05]  /*a8a0*/  @!P0 BRA `(.L_x_203) ;  /* 0xfffffffc00f08947 */ /* 0x002fea000383ffff */
[----:B------:R-:W-:Y:S05]  /*a8b0*/  BRA `(.L_x_238) ;  /* 0xfffffff000a47947 */ /* 0x000fea000383ffff */
.L_x_204:
[----:B0-----:R0:W1:Y:S02]  /*a8c0*/  SYNCS.PHASECHK.TRANS64.TRYWAIT P0, [R9+URZ], R4 ;  /* 0x00000004090075a7 */ /* 0x001064000800017f */
[----:B-1----:R-:W-:Y:S05]  /*a8d0*/  @!P0 NANOSLEEP.SYNCS 0x989680 ;  /* 0x009896800000895d */ /* 0x002fea0003900000 */
[----:B------:R-:W1:Y:S02]  /*a8e0*/  @!P0 SYNCS.PHASECHK.TRANS64 P0, [R9+URZ], R4 ;  /* 0x00000004090085a7 */ /* 0x000e64000800007f */
[----:B-1----:R-:W-:Y:S05]  /*a8f0*/  @!P0 BRA `(.L_x_204) ;  /* 0xfffffffc00f08947 */ /* 0x002fea000383ffff */
[----:B------:R-:W-:Y:S05]  /*a900*/  BRA `(.L_x_239) ;  /* 0xfffffff000b47947 */ /* 0x000fea000383ffff */
.L_x_205:
[----:B0-----:R0:W1:Y:S02]  /*a910*/  SYNCS.PHASECHK.TRANS64.TRYWAIT P0, [R6+URZ], R5 ;  /* 0x00000005060075a7 */ /* 0x001064000800017f */
[----:B-1----:R-:W-:Y:S05]  /*a920*/  @!P0 NANOSLEEP.SYNCS 0x989680 ;  /* 0x009896800000895d */ /* 0x002fea0003900000 */
[----:B------:R-:W1:Y:S02]  /*a930*/  @!P0 SYNCS.PHASECHK.TRANS64 P0, [R6+URZ], R5 ;  /* 0x00000005060085a7 */ /* 0x000e64000800007f */
[----:B-1----:R-:W-:Y:S05]  /*a940*/  @!P0 BRA `(.L_x_205) ;  /* 0xfffffffc00f08947 */ /* 0x002fea000383ffff */
[----:B------:R-:W-:Y:S05]  /*a950*/  BRA `(.L_x_240) ;  /* 0xfffffff000c47947 */ /* 0x000fea000383ffff */
.L_x_206:
[----:B0-----:R0:W1:Y:S02]  /*a960*/  SYNCS.PHASECHK.TRANS64.TRYWAIT P0, [R9+URZ], R4 ;  /* 0x00000004090075a7 */ /* 0x001064000800017f */
[----:B-1----:R-:W-:Y:S05]  /*a970*/  @!P0 NANOSLEEP.SYNCS 0x989680 ;  /* 0x009896800000895d */ /* 0x002fea0003900000 */
[----:B------:R-:W1:Y:S02]  /*a980*/  @!P0 SYNCS.PHASECHK.TRANS64 P0, [R9+URZ], R4 ;  /* 0x00000004090085a7 */ /* 0x000e64000800007f */
[----:B-1----:R-:W-:Y:S05]  /*a990*/  @!P0 BRA `(.L_x_206) ;  /* 0xfffffffc00f08947 */ /* 0x002fea000383ffff */
[----:B------:R-:W-:Y:S05]  /*a9a0*/  BRA `(.L_x_241) ;  /* 0xfffffff000d47947 */ /* 0x000fea000383ffff */
.L_x_207:
[----:B0-----:R0:W1:Y:S02]  /*a9b0*/  SYNCS.PHASECHK.TRANS64.TRYWAIT P0, [R6+URZ], R5 ;  /* 0x00000005060075a7 */ /* 0x001064000800017f */
[----:B-1----:R-:W-:Y:S05]  /*a9c0*/  @!P0 NANOSLEEP.SYNCS 0x989680 ;  /* 0x009896800000895d */ /* 0x002fea0003900000 */
[----:B------:R-:W1:Y:S02]  /*a9d0*/  @!P0 SYNCS.PHASECHK.TRANS64 P0, [R6+URZ], R5 ;  /* 0x00000005060085a7 */ /* 0x000e64000800007f */
[----:B-1----:R-:W-:Y:S05]  /*a9e0*/  @!P0 BRA `(.L_x_207) ;  /* 0xfffffffc00f08947 */ /* 0x002fea000383ffff */
[----:B------:R-:W-:Y:S05]  /*a9f0*/  BRA `(.L_x_242) ;  /* 0xfffffff000e47947 */ /* 0x000fea000383ffff */
.L_x_208:
[----:B0-----:R0:W1:Y:S02]  /*aa00*/  SYNCS.PHASECHK.TRANS64.TRYWAIT P0, [R9+URZ], R4 ;  /* 0x00000004090075a7 */ /* 0x001064000800017f */
[----:B-1----:R-:W-:Y:S05]  /*aa10*/  @!P0 NANOSLEEP.SYNCS 0x989680 ;  /* 0x009896800000895d */ /* 0x002fea0003900000 */
[----:B------:R-:W1:Y:S02]  /*aa20*/  @!P0 SYNCS.PHASECHK.TRANS64 P0, [R9+URZ], R4 ;  /* 0x00000004090085a7 */ /* 0x000e64000800007f */
[----:B-1----:R-:W-:Y:S05]  /*aa30*/  @!P0 BRA `(.L_x_208) ;  /* 0xfffffffc00f08947 */ /* 0x002fea000383ffff */
[----:B------:R-:W-:Y:S05]  /*aa40*/  BRA `(.L_x_243) ;  /* 0xfffffff000f47947 */ /* 0x000fea000383ffff */
.L_x_209:
[----:B0-----:R0:W1:Y:S02]  /*aa50*/  SYNCS.PHASECHK.TRANS64.TRYWAIT P0, [R6+URZ], R5 ;  /* 0x00000005060075a7 */ /* 0x001064000800017f */
[----:B-1----:R-:W-:Y:S05]  /*aa60*/  @!P0 NANOSLEEP.SYNCS 0x989680 ;  /* 0x009896800000895d */ /* 0x002fea0003900000 */
[----:B------:R-:W1:Y:S02]  /*aa70*/  @!P0 SYNCS.PHASECHK.TRANS64 P0, [R6+URZ], R5 ;  /* 0x00000005060085a7 */ /* 0x000e64000800007f */
[----:B-1----:R-:W-:Y:S05]  /*aa80*/  @!P0 BRA `(.L_x_209) ;  /* 0xfffffffc00f08947 */ /* 0x002fea000383ffff */
[----:B------:R-:W-:Y:S05]  /*aa90*/  BRA `(.L_x_244) ;  /* 0xfffffff400047947 */ /* 0x000fea000383ffff */
.L_x_210:
[----:B0-----:R0:W1:Y:S02]  /*aaa0*/  SYNCS.PHASECHK.TRANS64.TRYWAIT P0, [R9+URZ], R4 ;  /* 0x00000004090075a7 */ /* 0x001064000800017f */
[----:B-1----:R-:W-:Y:S05]  /*aab0*/  @!P0 NANOSLEEP.SYNCS 0x989680 ;  /* 0x009896800000895d */ /* 0x002fea0003900000 */
[----:B------:R-:W1:Y:S02]  /*aac0*/  @!P0 SYNCS.PHASECHK.TRANS64 P0, [R9+URZ], R4 ;  /* 0x00000004090085a7 */ /* 0x000e64000800007f */
[----:B-1----:R-:W-:Y:S05]  /*aad0*/  @!P0 BRA `(.L_x_210) ;  /* 0xfffffffc00f08947 */ /* 0x002fea000383ffff */
[----:B------:R-:W-:Y:S05]  /*aae0*/  BRA `(.L_x_245) ;  /* 0xfffffff400147947 */ /* 0x000fea000383ffff */
.L_x_211:
[----:B0-----:R0:W1:Y:S02]  /*aaf0*/  SYNCS.PHASECHK.TRANS64.TRYWAIT P0, [R6+URZ], R5 ;  /* 0x00000005060075a7 */ /* 0x001064000800017f */
[----:B-1----:R-:W-:Y:S05]  /*ab00*/  @!P0 NANOSLEEP.SYNCS 0x989680 ;  /* 0x009896800000895d */ /* 0x002fea0003900000 */
[----:B------:R-:W1:Y:S02]  /*ab10*/  @!P0 SYNCS.PHASECHK.TRANS64 P0, [R6+URZ], R5 ;  /* 0x00000005060085a7 */ /* 0x000e64000800007f */
[----:B-1----:R-:W-:Y:S05]  /*ab20*/  @!P0 BRA `(.L_x_211) ;  /* 0xfffffffc00f08947 */ /* 0x002fea000383ffff */
[----:B------:R-:W-:Y:S05]  /*ab30*/  BRA `(.L_x_246) ;  /* 0xfffffff400247947 */ /* 0x000fea000383ffff */
.L_x_212:
[----:B0-----:R0:W1:Y:S02]  /*ab40*/  SYNCS.PHASECHK.TRANS64.TRYWAIT P0, [R9+URZ], R4 ;  /* 0x00000004090075a7 */ /* 0x001064000800017f */
[----:B-1----:R-:W-:Y:S05]  /*ab50*/  @!P0 NANOSLEEP.SYNCS 0x989680 ;  /* 0x009896800000895d */ /* 0x002fea0003900000 */
[----:B------:R-:W1:Y:S02]  /*ab60*/  @!P0 SYNCS.PHASECHK.TRANS64 P0, [R9+URZ], R4 ;  /* 0x00000004090085a7 */ /* 0x000e64000800007f */
[----:B-1----:R-:W-:Y:S05]  /*ab70*/  @!P0 BRA `(.L_x_212) ;  /* 0xfffffffc00f08947 */ /* 0x002fea000383ffff */
[----:B------:R-:W-:Y:S05]  /*ab80*/  BRA `(.L_x_247) ;  /* 0xfffffff400347947 */ /* 0x000fea000383ffff */
.L_x_213:
[----:B0-----:R0:W1:Y:S02]  /*ab90*/  SYNCS.PHASECHK.TRANS64.TRYWAIT P0, [R6+URZ], R5 ;  /* 0x00000005060075a7 */ /* 0x001064000800017f */
[----:B-1----:R-:W-:Y:S05]  /*aba0*/  @!P0 NANOSLEEP.SYNCS 0x989680 ;  /* 0x009896800000895d */ /* 0x002fea0003900000 */
[----:B------:R-:W1:Y:S02]  /*abb0*/  @!P0 SYNCS.PHASECHK.TRANS64 P0, [R6+URZ], R5 ;  /* 0x00000005060085a7 */ /* 0x000e64000800007f */
[----:B-1----:R-:W-:Y:S05]  /*abc0*/  @!P0 BRA `(.L_x_213) ;  /* 0xfffffffc00f08947 */ /* 0x002fea000383ffff */
[----:B------:R-:W-:Y:S05]  /*abd0*/  BRA `(.L_x_248) ;  /* 0xfffffff4003c7947 */ /* 0x000fea000383ffff */
.L_x_249:
[----:B------:R-:W-:-:S00]  /*abe0*/  BRA `(.L_x_249) ;  /* 0xfffffffc00fc7947 */ /* 0x000fc0000383ffff */
[----:B------:R-:W-:-:S00]  /*abf0*/  NOP ;  /* 0x0000000000007918 */ /* 0x000fc00000000000 */
        /* <DEDUP_REMOVED lines=8> */
.L_x_250:


//--------------------- .nv.shared._ZN7cutlass13device_kernelINS_4gemm6kernel13GemmUniversalIN4cute5tupleIJiiiiEEENS1_10collective13CollectiveMmaINS1_37MainloopSm90TmaGmmaWarpSpecializedFP8ILi28ENS5_IJNS4_1CILi1EEESB_SB_EEENS1_35KernelTmaWarpSpecializedCooperativeEEENS5_IJNSA_ILi128EEESF_NSA_ILi32EEEEEENS_12float_e5m2_tENS5_IJlSB_lEEESI_SJ_NS4_8TiledMMAINS4_8MMA_AtomIJNS4_4SM904GMMA31MMA_64x128x32_F32E5M2E5M2_SS_TNILNSN_7ScaleInE1ELSP_1EEEEEENS4_6LayoutINS5_IJNSA_ILi2EEESB_SB_EEENS5_IJSB_NSA_ILi0EEESV_EEEEENS5_IJNS4_10UnderscoreESY_SY_EEEEENS4_13SM90_TMA_LOADENS4_14ComposedLayoutINS4_7SwizzleILi1ELi4ELi3EEENS4_18smem_ptr_flag_bitsILi8EEENSS_INS5_IJNSA_ILi8EEESG_EEENS5_IJSG_SB_EEEEEEEvNS4_8identityES11_S1B_vS1C_EENS_8epilogue10collective6detail29Sm90TmaWarpSpecializedAdapterINS1F_15DefaultEpilogueISI_SJ_SJ_NS1E_6thread17LinearCombinationISI_Li1EffLNS1J_9ScaleType4KindE0ELNS_15FloatRoundStyleE2ESI_EENS1_15EpilogueDefaultEEEEEvvEEEEvNT_6ParamsE --------------------------
	.section	.nv.shared._ZN7cutlass13device_kernelINS_4gemm6kernel13GemmUniversalIN4cute5tupleIJiiiiEEENS1_10collective13CollectiveMmaINS1_37MainloopSm90TmaGmmaWarpSpecializedFP8ILi28ENS5_IJNS4_1CILi1EEESB_SB_EEENS1_35KernelTmaWarpSpecializedCooperativeEEENS5_IJNSA_ILi128EEESF_NSA_ILi32EEEEEENS_12float_e5m2_tENS5_IJlSB_lEEESI_SJ_NS4_8TiledMMAINS4_8MMA_AtomIJNS4_4SM904GMMA31MMA_64x128x32_F32E5M2E5M2_SS_TNILNSN_7ScaleInE1ELSP_1EEEEEENS4_6LayoutINS5_IJNSA_ILi2EEESB_SB_EEENS5_IJSB_NSA_ILi0EEESV_EEEEENS5_IJNS4_10UnderscoreESY_SY_EEEEENS4_13SM90_TMA_LOADENS4_14ComposedLayoutINS4_7SwizzleILi1ELi4ELi3EEENS4_18smem_ptr_flag_bitsILi8EEENSS_INS5_IJNSA_ILi8EEESG_EEENS5_IJSG_SB_EEEEEEEvNS4_8identityES11_S1B_vS1C_EENS_8epilogue10collective6detail29Sm90TmaWarpSpecializedAdapterINS1F_15DefaultEpilogueISI_SJ_SJ_NS1E_6thread17LinearCombinationISI_Li1EffLNS1J_9ScaleType4KindE0ELNS_15FloatRoundStyleE2ESI_EENS1_15EpilogueDefaultEEEEEvvEEEEvNT_6ParamsE,"aw",@nobits
	.sectionflags	@""
	.align	16
	.zero		1024


//--------------------- .nv.shared.reserved.0     --------------------------
	.section	.nv.shared.reserved.0,"aw",@nobits
	.weak		__nv_reservedSMEM_offset_0_alias
	.size		__nv_reservedSMEM_offset_0_alias, 0, 0
	.other		__nv_reservedSMEM_offset_0_alias,@"STO_CUDA_RESERVED_SHARED STV_DEFAULT"
__nv_reservedSMEM_offset_0_alias:
	.zero		0


//--------------------- .nv.global                --------------------------
	.section	.nv.global,"aw",@nobits
.nv.global:
	.type		_ZN40_INTERNAL_eab508e8_4_k_cu_13c27fdc_203014cute1_E,@object
	.size		_ZN40_INTERNAL_eab508e8_4_k_cu_13c27fdc_203014cute1_E,(_ZN40_INTERNAL_eab508e8_4_k_cu_13c27fdc_203014cuda3std3__45__cpo6cbeginE - _ZN40_INTERNAL_eab508e8_4_k_cu_13c27fdc_203014cute1_E)
_ZN40_INTERNAL_eab508e8_4_k_cu_13c27fdc_203014cute1_E:
	.zero		1
	.type		_ZN40_INTERNAL_eab508e8_4_k_cu_13c27fdc_203014cuda3std3__45__cpo6cbeginE,@object
	.size		_ZN40_INTERNAL_eab508e8_4_k_cu_13c27fdc_203014cuda3std3__45__cpo6cbeginE,(_ZN40_INTERNAL_eab508e8_4_k_cu_13c27fdc_203014cuda3std3__48in_placeE - _ZN40_INTERNAL_eab508e8_4_k_cu_13c27fdc_203014cuda3std3__45__cpo6cbeginE)
_ZN40_INTERNAL_eab508e8_4_k_cu_13c27fdc_203014cuda3std3__45__cpo6cbeginE:
	.zero		1
	.type		_ZN40_INTERNAL_eab508e8_4_k_cu_13c27fdc_203014cuda3std3__48in_placeE,@object
	.size		_ZN40_INTERNAL_eab508e8_4_k_cu_13c27fdc_203014cuda3std3__48in_placeE,(_ZN40_INTERNAL_eab508e8_4_k_cu_13c27fdc_203014cuda3std6ranges3__45__cpo9iter_moveE - _ZN40_INTERNAL_eab508e8_4_k_cu_13c27fdc_203014cuda3std3__48in_placeE)
_ZN40_INTERNAL_eab508e8_4_k_cu_13c27fdc_203014cuda3std3__48in_placeE:
	.zero		1
	.type		_ZN40_INTERNAL_eab508e8_4_k_cu_13c27fdc_203014cuda3std6ranges3__45__cpo9iter_moveE,@object
	.size		_ZN40_INTERNAL_eab508e8_4_k_cu_13c27fdc_203014cuda3std6ranges3__45__cpo9iter_moveE,(_ZN40_INTERNAL_eab508e8_4_k_cu_13c27fdc_203014cuda3std3__45__cpo5beginE - _ZN40_INTERNAL_eab508e8_4_k_cu_13c27fdc_203014cuda3std6ranges3__45__cpo9iter_moveE)
_ZN40_INTERNAL_eab508e8_4_k_cu_13c27fdc_203014cuda3std6ranges3__45__cpo9iter_moveE:
	.zero		1
	.type		_ZN40_INTERNAL_eab508e8_4_k_cu_13c27fdc_203014cuda3std3__45__cpo5beginE,@object
	.size		_ZN40_INTERNAL_eab508e8_4_k_cu_13c27fdc_203014cuda3std3__45__cpo5beginE,(_ZN40_INTERNAL_eab508e8_4_k_cu_13c27fdc_203014cuda3std3__442_GLOBAL__N__eab508e8_4_k_cu_13c27fdc_203016ignoreE - _ZN40_INTERNAL_eab508e8_4_k_cu_13c27fdc_203014cuda3std3__45__cpo5beginE)
_ZN40_INTERNAL_eab508e8_4_k_cu_13c27fdc_203014cuda3std3__45__cpo5beginE:
	.zero		1
	.type		_ZN40_INTERNAL_eab508e8_4_k_cu_13c27fdc_203014cuda3std3__442_GLOBAL__N__eab508e8_4_k_cu_13c27fdc_203016ignoreE,@object
	.size		_ZN40_INTERNAL_eab508e8_4_k_cu_13c27fdc_203014cuda3std3__442_GLOBAL__N__eab508e8_4_k_cu_13c27fdc_203016ignoreE,(_ZN40_INTERNAL_eab508e8_4_k_cu_13c27fdc_203014cute7productE - _ZN40_INTERNAL_eab508e8_4_k_cu_13c27fdc_203014cuda3std3__442_GLOBAL__N__eab508e8_4_k_cu_13c27fdc_203016ignoreE)
_ZN40_INTERNAL_eab508e8_4_k_cu_13c27fdc_203014cuda3std3__442_GLOBAL__N__eab508e8_4_k_cu_13c27fdc_203016ignoreE:
	.zero		1
	.type		_ZN40_INTERNAL_eab508e8_4_k_cu_13c27fdc_203014cute7productE,@object
	.size		_ZN40_INTERNAL_eab508e8_4_k_cu_13c27fdc_203014cute7productE,(_ZN40_INTERNAL_eab508e8_4_k_cu_13c27fdc_203014cuda3std3__45__cpo3endE - _ZN40_INTERNAL_eab508e8_4_k_cu_13c27fdc_203014cute7productE)
_ZN40_INTERNAL_eab508e8_4_k_cu_13c27fdc_203014cute7productE:
	.zero		1
	.type		_ZN40_INTERNAL_eab508e8_4_k_cu_13c27fdc_203014cuda3std3__45__cpo3endE,@object
	.size		_ZN40_INTERNAL_eab508e8_4_k_cu_13c27fdc_203014cuda3std3__45__cpo3endE,(_ZN40_INTERNAL_eab508e8_4_k_cu_13c27fdc_203014cuda3std3__419piecewise_constructE - _ZN40_INTERNAL_eab508e8_4_k_cu_13c27fdc_203014cuda3std3__45__cpo3endE)
_ZN40_INTERNAL_eab508e8_4_k_cu_13c27fdc_203014cuda3std3__45__cpo3endE:
	.zero		1
	.type		_ZN40_INTERNAL_eab508e8_4_k_cu_13c27fdc_203014cuda3std3__419piecewise_constructE,@object
	.size		_ZN40_INTERNAL_eab508e8_4_k_cu_13c27fdc_203014cuda3std3__419piecewise_constructE,(_ZN40_INTERNAL_eab508e8_4_k_cu_13c27fdc_203014cuda3std3__45__cpo4cendE - _ZN40_INTERNAL_eab508e8_4_k_cu_13c27fdc_203014cuda3std3__419piecewise_constructE)
_ZN40_INTERNAL_eab508e8_4_k_cu_13c27fdc_203014cuda3std3__419piecewise_constructE:
	.zero		1
	.type		_ZN40_INTERNAL_eab508e8_4_k_cu_13c27fdc_203014cuda3std3__45__cpo4cendE,@object
	.size		_ZN40_INTERNAL_eab508e8_4_k_cu_13c27fdc_203014cuda3std3__45__cpo4cendE,(_ZN40_INTERNAL_eab508e8_4_k_cu_13c27fdc_203014cuda3std6ranges3__45__cpo4swapE - _ZN40_INTERNAL_eab508e8_4_k_cu_13c27fdc_203014cuda3std3__45__cpo4cendE)
_ZN40_INTERNAL_eab508e8_4_k_cu_13c27fdc_203014cuda3std3__45__cpo4cendE:
	.zero		1
	.type		_ZN40_INTERNAL_eab508e8_4_k_cu_13c27fdc_203014cuda3std6ranges3__45__cpo4swapE,@object
	.size		_ZN40_INTERNAL_eab508e8_4_k_cu_13c27fdc_203014cuda3std6ranges3__45__cpo4swapE,(.L_7 - _ZN40_INTERNAL_eab508e8_4_k_cu_13c27fdc_203014cuda3std6ranges3__45__cpo4swapE)
_ZN40_INTERNAL_eab508e8_4_k_cu_13c27fdc_203014cuda3std6ranges3__45__cpo4swapE:
	.zero		1
.L_7:


//--------------------- .nv.constant0._ZN7cutlass13device_kernelINS_4gemm6kernel13GemmUniversalIN4cute5tupleIJiiiiEEENS1_10collective13CollectiveMmaINS1_37MainloopSm90TmaGmmaWarpSpecializedFP8ILi28ENS5_IJNS4_1CILi1EEESB_SB_EEENS1_35KernelTmaWarpSpecializedCooperativeEEENS5_IJNSA_ILi128EEESF_NSA_ILi32EEEEEENS_12float_e5m2_tENS5_IJlSB_lEEESI_SJ_NS4_8TiledMMAINS4_8MMA_AtomIJNS4_4SM904GMMA31MMA_64x128x32_F32E5M2E5M2_SS_TNILNSN_7ScaleInE1ELSP_1EEEEEENS4_6LayoutINS5_IJNSA_ILi2EEESB_SB_EEENS5_IJSB_NSA_ILi0EEESV_EEEEENS5_IJNS4_10UnderscoreESY_SY_EEEEENS4_13SM90_TMA_LOADENS4_14ComposedLayoutINS4_7SwizzleILi1ELi4ELi3EEENS4_18smem_ptr_flag_bitsILi8EEENSS_INS5_IJNSA_ILi8EEESG_EEENS5_IJSG_SB_EEEEEEEvNS4_8identityES11_S1B_vS1C_EENS_8epilogue10collective6detail29Sm90TmaWarpSpecializedAdapterINS1F_15DefaultEpilogueISI_SJ_SJ_NS1E_6thread17LinearCombinationISI_Li1EffLNS1J_9ScaleType4KindE0ELNS_15FloatRoundStyleE2ESI_EENS1_15EpilogueDefaultEEEEEvvEEEEvNT_6ParamsE --------------------------
	.section	.nv.constant0._ZN7cutlass13device_kernelINS_4gemm6kernel13GemmUniversalIN4cute5tupleIJiiiiEEENS1_10collective13CollectiveMmaINS1_37MainloopSm90TmaGmmaWarpSpecializedFP8ILi28ENS5_IJNS4_1CILi1EEESB_SB_EEENS1_35KernelTmaWarpSpecializedCooperativeEEENS5_IJNSA_ILi128EEESF_NSA_ILi32EEEEEENS_12float_e5m2_tENS5_IJlSB_lEEESI_SJ_NS4_8TiledMMAINS4_8MMA_AtomIJNS4_4SM904GMMA31MMA_64x128x32_F32E5M2E5M2_SS_TNILNSN_7ScaleInE1ELSP_1EEEEEENS4_6LayoutINS5_IJNSA_ILi2EEESB_SB_EEENS5_IJSB_NSA_ILi0EEESV_EEEEENS5_IJNS4_10UnderscoreESY_SY_EEEEENS4_13SM90_TMA_LOADENS4_14ComposedLayoutINS4_7SwizzleILi1ELi4ELi3EEENS4_18smem_ptr_flag_bitsILi8EEENSS_INS5_IJNSA_ILi8EEESG_EEENS5_IJSG_SB_EEEEEEEvNS4_8identityES11_S1B_vS1C_EENS_8epilogue10collective6detail29Sm90TmaWarpSpecializedAdapterINS1F_15DefaultEpilogueISI_SJ_SJ_NS1E_6thread17LinearCombinationISI_Li1EffLNS1J_9ScaleType4KindE0ELNS_15FloatRoundStyleE2ESI_EENS1_15EpilogueDefaultEEEEEvvEEEEvNT_6ParamsE,"a",@progbits
	.sectionflags	@""
	.align	4
.nv.constant0._ZN7cutlass13device_kernelINS_4gemm6kernel13GemmUniversalIN4cute5tupleIJiiiiEEENS1_10collective13CollectiveMmaINS1_37MainloopSm90TmaGmmaWarpSpecializedFP8ILi28ENS5_IJNS4_1CILi1EEESB_SB_EEENS1_35KernelTmaWarpSpecializedCooperativeEEENS5_IJNSA_ILi128EEESF_NSA_ILi32EEEEEENS_12float_e5m2_tENS5_IJlSB_lEEESI_SJ_NS4_8TiledMMAINS4_8MMA_AtomIJNS4_4SM904GMMA31MMA_64x128x32_F32E5M2E5M2_SS_TNILNSN_7ScaleInE1ELSP_1EEEEEENS4_6LayoutINS5_IJNSA_ILi2EEESB_SB_EEENS5_IJSB_NSA_ILi0EEESV_EEEEENS5_IJNS4_10UnderscoreESY_SY_EEEEENS4_13SM90_TMA_LOADENS4_14ComposedLayoutINS4_7SwizzleILi1ELi4ELi3EEENS4_18smem_ptr_flag_bitsILi8EEENSS_INS5_IJNSA_ILi8EEESG_EEENS5_IJSG_SB_EEEEEEEvNS4_8identityES11_S1B_vS1C_EENS_8epilogue10collective6detail29Sm90TmaWarpSpecializedAdapterINS1F_15DefaultEpilogueISI_SJ_SJ_NS1E_6thread17LinearCombinationISI_Li1EffLNS1J_9ScaleType4KindE0ELNS_15FloatRoundStyleE2ESI_EENS1_15EpilogueDefaultEEEEEvvEEEEvNT_6ParamsE:
	.zero		1664


//--------------------- SYMBOLS --------------------------

	.type		.nv.reservedSmem.offset0,@object
	.size		.nv.reservedSmem.offset0,0x4
